	.target	sm_103a

	.elftype	@"ET_EXEC"


//--------------------- .note.nv.tkinfo           --------------------------
	.section	.note.nv.tkinfo,"",@"SHT_NOTE"
	.sectionflags	@"SHF_NOTE_NV_TKINFO"
	.tkinfo
        /*0018*/ 	.word	0x00000002
        /*0030*/ 	.string	""
        /*0030*/ 	.string	"ptxas"
        /*0030*/ 	.string	"Cuda compilation tools, release 13.0, V13.0.88"
        /*0030*/ 	.string	"Build cuda_13.0.r13.0/compiler.36424714_0"
        /*0030*/ 	.string	"-arch sm_103a -m 64 "



//--------------------- .note.nv.cuinfo           --------------------------
	.section	.note.nv.cuinfo,"",@"SHT_NOTE"
	.sectionflags	@"SHF_NOTE_NV_CUINFO"
        /*0018*/ 	.short	0x0002
        /*001a*/ 	.short	0x0067
        /*001c*/ 	.short	0x0082
	.zero		2


//--------------------- .nv.info                  --------------------------
	.section	.nv.info,"",@"SHT_CUDA_INFO"
	.align	4


	//----- nvinfo : EIATTR_REGCOUNT
	.align		4
        /*0000*/ 	.byte	0x04, 0x2f
        /*0002*/ 	.short	(.L_12 - .L_11)
	.align		4
.L_11:
        /*0004*/ 	.word	index@(_ZN7cutlass13device_kernelIN5flash11enable_sm90INS1_16FlashAttnFwdSm90INS1_25CollectiveMainloopFwdSm90ILi2EN4cute5tupleIJNS5_1CILi1EEES8_S8_EEENS6_IJNS7_ILi128EEESA_SA_EEELi128ENS_10bfloat16_tEfNS_4arch4Sm90ELb1ELb0ELb1ELb1ELb1ELb1ELb0ELb1ELb1ELb1ELb1ELb0EEENS1_21CollectiveEpilogueFwdISB_S9_SC_SE_Li256ELb1ELb1ELb1ELb0EEENS1_36VarlenDynamicPersistentTileSchedulerILi128ELi128ELi256ELi128ELb1ELb1ELb1ELb1ELb1ELb1EEEEEEEEEvNT_6ParamsE)
        /*0008*/ 	.word	0x00000004


	//----- nvinfo : EIATTR_FRAME_SIZE
	.align		4
.L_12:
        /*000c*/ 	.byte	0x04, 0x11
        /*000e*/ 	.short	(.L_14 - .L_13)
	.align		4
.L_13:
        /*0010*/ 	.word	index@(_ZN7cutlass13device_kernelIN5flash11enable_sm90INS1_16FlashAttnFwdSm90INS1_25CollectiveMainloopFwdSm90ILi2EN4cute5tupleIJNS5_1CILi1EEES8_S8_EEENS6_IJNS7_ILi128EEESA_SA_EEELi128ENS_10bfloat16_tEfNS_4arch4Sm90ELb1ELb0ELb1ELb1ELb1ELb1ELb0ELb1ELb1ELb1ELb1ELb0EEENS1_21CollectiveEpilogueFwdISB_S9_SC_SE_Li256ELb1ELb1ELb1ELb0EEENS1_36VarlenDynamicPersistentTileSchedulerILi128ELi128ELi256ELi128ELb1ELb1ELb1ELb1ELb1ELb1EEEEEEEEEvNT_6ParamsE)
        /*0014*/ 	.word	0x00000000


	//----- nvinfo : EIATTR_REGCOUNT
	.align		4
.L_14:
        /*0018*/ 	.byte	0x04, 0x2f
        /*001a*/ 	.short	(.L_16 - .L_15)
	.align		4
.L_15:
        /*001c*/ 	.word	index@(_ZN7cutlass13device_kernelIN5flash11enable_sm90INS1_16FlashAttnFwdSm90INS1_25CollectiveMainloopFwdSm90ILi2EN4cute5tupleIJNS5_1CILi1EEES8_S8_EEENS6_IJNS7_ILi128EEESA_SA_EEELi128ENS_10bfloat16_tEfNS_4arch4Sm90ELb1ELb0ELb1ELb1ELb1ELb0ELb0ELb1ELb1ELb1ELb1ELb0EEENS1_21CollectiveEpilogueFwdISB_S9_SC_SE_Li256ELb1ELb1ELb1ELb0EEENS1_36VarlenDynamicPersistentTileSchedulerILi128ELi128ELi256ELi128ELb1ELb1ELb1ELb1ELb1ELb1EEEEEEEEEvNT_6ParamsE)
        /*0020*/ 	.word	0x00000004


	//----- nvinfo : EIATTR_FRAME_SIZE
	.align		4
.L_16:
        /*0024*/ 	.byte	0x04, 0x11
        /*0026*/ 	.short	(.L_18 - .L_17)
	.align		4
.L_17:
        /*0028*/ 	.word	index@(_ZN7cutlass13device_kernelIN5flash11enable_sm90INS1_16FlashAttnFwdSm90INS1_25CollectiveMainloopFwdSm90ILi2EN4cute5tupleIJNS5_1CILi1EEES8_S8_EEENS6_IJNS7_ILi128EEESA_SA_EEELi128ENS_10bfloat16_tEfNS_4arch4Sm90ELb1ELb0ELb1ELb1ELb1ELb0ELb0ELb1ELb1ELb1ELb1ELb0EEENS1_21CollectiveEpilogueFwdISB_S9_SC_SE_Li256ELb1ELb1ELb1ELb0EEENS1_36VarlenDynamicPersistentTileSchedulerILi128ELi128ELi256ELi128ELb1ELb1ELb1ELb1ELb1ELb1EEEEEEEEEvNT_6ParamsE)
        /*002c*/ 	.word	0x00000000


	//----- nvinfo : EIATTR_REGCOUNT
	.align		4
.L_18:
        /*0030*/ 	.byte	0x04, 0x2f
        /*0032*/ 	.short	(.L_20 - .L_19)
	.align		4
.L_19:
        /*0034*/ 	.word	index@(_ZN7cutlass13device_kernelIN5flash11enable_sm90INS1_16FlashAttnFwdSm90INS1_25CollectiveMainloopFwdSm90ILi2EN4cute5tupleIJNS5_1CILi1EEES8_S8_EEENS6_IJNS7_ILi128EEESA_SA_EEELi128ENS_10bfloat16_tEfNS_4arch4Sm90ELb1ELb0ELb1ELb0ELb1ELb0ELb0ELb1ELb1ELb1ELb1ELb0EEENS1_21CollectiveEpilogueFwdISB_S9_SC_SE_Li256ELb0ELb1ELb1ELb0EEENS1_19SingleTileSchedulerILb0ELb1ELb1ELi128EEEEEEEEEvNT_6ParamsE)
        /*0038*/ 	.word	0x00000004


	//----- nvinfo : EIATTR_FRAME_SIZE
	.align		4
.L_20:
        /*003c*/ 	.byte	0x04, 0x11
        /*003e*/ 	.short	(.L_22 - .L_21)
	.align		4
.L_21:
        /*0040*/ 	.word	index@(_ZN7cutlass13device_kernelIN5flash11enable_sm90INS1_16FlashAttnFwdSm90INS1_25CollectiveMainloopFwdSm90ILi2EN4cute5tupleIJNS5_1CILi1EEES8_S8_EEENS6_IJNS7_ILi128EEESA_SA_EEELi128ENS_10bfloat16_tEfNS_4arch4Sm90ELb1ELb0ELb1ELb0ELb1ELb0ELb0ELb1ELb1ELb1ELb1ELb0EEENS1_21CollectiveEpilogueFwdISB_S9_SC_SE_Li256ELb0ELb1ELb1ELb0EEENS1_19SingleTileSchedulerILb0ELb1ELb1ELi128EEEEEEEEEvNT_6ParamsE)
        /*0044*/ 	.word	0x00000000


	//----- nvinfo : EIATTR_REGCOUNT
	.align		4
.L_22:
        /*0048*/ 	.byte	0x04, 0x2f
        /*004a*/ 	.short	(.L_24 - .L_23)
	.align		4
.L_23:
        /*004c*/ 	.word	index@(_ZN7cutlass13device_kernelIN5flash11enable_sm90INS1_16FlashAttnFwdSm90INS1_25CollectiveMainloopFwdSm90ILi2EN4cute5tupleIJNS5_1CILi1EEES8_S8_EEENS6_IJNS7_ILi128EEESA_SA_EEELi128ENS_10bfloat16_tEfNS_4arch4Sm90ELb0ELb1ELb1ELb1ELb1ELb1ELb0ELb1ELb1ELb1ELb1ELb0EEENS1_21CollectiveEpilogueFwdISB_S9_SC_SE_Li256ELb1ELb1ELb1ELb0EEENS1_36VarlenDynamicPersistentTileSchedulerILi128ELi128ELi256ELi128ELb1ELb1ELb1ELb1ELb0ELb1EEEEEEEEEvNT_6ParamsE)
        /*0050*/ 	.word	0x00000004


	//----- nvinfo : EIATTR_FRAME_SIZE
	.align		4
.L_24:
        /*0054*/ 	.byte	0x04, 0x11
        /*0056*/ 	.short	(.L_26 - .L_25)
	.align		4
.L_25:
        /*0058*/ 	.word	index@(_ZN7cutlass13device_kernelIN5flash11enable_sm90INS1_16FlashAttnFwdSm90INS1_25CollectiveMainloopFwdSm90ILi2EN4cute5tupleIJNS5_1CILi1EEES8_S8_EEENS6_IJNS7_ILi128EEESA_SA_EEELi128ENS_10bfloat16_tEfNS_4arch4Sm90ELb0ELb1ELb1ELb1ELb1ELb1ELb0ELb1ELb1ELb1ELb1ELb0EEENS1_21CollectiveEpilogueFwdISB_S9_SC_SE_Li256ELb1ELb1ELb1ELb0EEENS1_36VarlenDynamicPersistentTileSchedulerILi128ELi128ELi256ELi128ELb1ELb1ELb1ELb1ELb0ELb1EEEEEEEEEvNT_6ParamsE)
        /*005c*/ 	.word	0x00000000


	//----- nvinfo : EIATTR_REGCOUNT
	.align		4
.L_26:
        /*0060*/ 	.byte	0x04, 0x2f
        /*0062*/ 	.short	(.L_28 - .L_27)
	.align		4
.L_27:
        /*0064*/ 	.word	index@(_ZN7cutlass13device_kernelIN5flash11enable_sm90INS1_16FlashAttnFwdSm90INS1_25CollectiveMainloopFwdSm90ILi2EN4cute5tupleIJNS5_1CILi1EEES8_S8_EEENS6_IJNS7_ILi128EEESA_SA_EEELi128ENS_10bfloat16_tEfNS_4arch4Sm90ELb0ELb1ELb1ELb1ELb1ELb0ELb0ELb1ELb1ELb1ELb1ELb0EEENS1_21CollectiveEpilogueFwdISB_S9_SC_SE_Li256ELb1ELb1ELb1ELb0EEENS1_36VarlenDynamicPersistentTileSchedulerILi128ELi128ELi256ELi128ELb1ELb1ELb1ELb1ELb0ELb1EEEEEEEEEvNT_6ParamsE)
        /*0068*/ 	.word	0x00000004


	//----- nvinfo : EIATTR_FRAME_SIZE
	.align		4
.L_28:
        /*006c*/ 	.byte	0x04, 0x11
        /*006e*/ 	.short	(.L_30 - .L_29)
	.align		4
.L_29:
        /*0070*/ 	.word	index@(_ZN7cutlass13device_kernelIN5flash11enable_sm90INS1_16FlashAttnFwdSm90INS1_25CollectiveMainloopFwdSm90ILi2EN4cute5tupleIJNS5_1CILi1EEES8_S8_EEENS6_IJNS7_ILi128EEESA_SA_EEELi128ENS_10bfloat16_tEfNS_4arch4Sm90ELb0ELb1ELb1ELb1ELb1ELb0ELb0ELb1ELb1ELb1ELb1ELb0EEENS1_21CollectiveEpilogueFwdISB_S9_SC_SE_Li256ELb1ELb1ELb1ELb0EEENS1_36VarlenDynamicPersistentTileSchedulerILi128ELi128ELi256ELi128ELb1ELb1ELb1ELb1ELb0ELb1EEEEEEEEEvNT_6ParamsE)
        /*0074*/ 	.word	0x00000000


	//----- nvinfo : EIATTR_REGCOUNT
	.align		4
.L_30:
        /*0078*/ 	.byte	0x04, 0x2f
        /*007a*/ 	.short	(.L_32 - .L_31)
	.align		4
.L_31:
        /*007c*/ 	.word	index@(_ZN7cutlass13device_kernelIN5flash11enable_sm90INS1_16FlashAttnFwdSm90INS1_25CollectiveMainloopFwdSm90ILi2EN4cute5tupleIJNS5_1CILi1EEES8_S8_EEENS6_IJNS7_ILi128EEESA_SA_EEELi128ENS_10bfloat16_tEfNS_4arch4Sm90ELb0ELb1ELb1ELb0ELb1ELb0ELb0ELb1ELb1ELb1ELb1ELb0EEENS1_21CollectiveEpilogueFwdISB_S9_SC_SE_Li256ELb0ELb1ELb1ELb0EEENS1_19SingleTileSchedulerILb0ELb1ELb1ELi128EEEEEEEEEvNT_6ParamsE)
        /*0080*/ 	.word	0x00000004


	//----- nvinfo : EIATTR_FRAME_SIZE
	.align		4
.L_32:
        /*0084*/ 	.byte	0x04, 0x11
        /*0086*/ 	.short	(.L_34 - .L_33)
	.align		4
.L_33:
        /*0088*/ 	.word	index@(_ZN7cutlass13device_kernelIN5flash11enable_sm90INS1_16FlashAttnFwdSm90INS1_25CollectiveMainloopFwdSm90ILi2EN4cute5tupleIJNS5_1CILi1EEES8_S8_EEENS6_IJNS7_ILi128EEESA_SA_EEELi128ENS_10bfloat16_tEfNS_4arch4Sm90ELb0ELb1ELb1ELb0ELb1ELb0ELb0ELb1ELb1ELb1ELb1ELb0EEENS1_21CollectiveEpilogueFwdISB_S9_SC_SE_Li256ELb0ELb1ELb1ELb0EEENS1_19SingleTileSchedulerILb0ELb1ELb1ELi128EEEEEEEEEvNT_6ParamsE)
        /*008c*/ 	.word	0x00000000


	//----- nvinfo : EIATTR_REGCOUNT
	.align		4
.L_34:
        /*0090*/ 	.byte	0x04, 0x2f
        /*0092*/ 	.short	(.L_36 - .L_35)
	.align		4
.L_35:
        /*0094*/ 	.word	index@(_ZN7cutlass13device_kernelIN5flash11enable_sm90INS1_16FlashAttnFwdSm90INS1_25CollectiveMainloopFwdSm90ILi2EN4cute5tupleIJNS5_1CILi1EEES8_S8_EEENS6_IJNS7_ILi128EEESA_SA_EEELi128ENS_10bfloat16_tEfNS_4arch4Sm90ELb0ELb0ELb1ELb1ELb1ELb1ELb0ELb1ELb1ELb1ELb1ELb0EEENS1_21CollectiveEpilogueFwdISB_S9_SC_SE_Li256ELb1ELb1ELb1ELb0EEENS1_36VarlenDynamicPersistentTileSchedulerILi128ELi128ELi256ELi128ELb1ELb1ELb1ELb0ELb1ELb1EEEEEEEEEvNT_6ParamsE)
        /*0098*/ 	.word	0x00000004


	//----- nvinfo : EIATTR_FRAME_SIZE
	.align		4
.L_36:
        /*009c*/ 	.byte	0x04, 0x11
        /*009e*/ 	.short	(.L_38 - .L_37)
	.align		4
.L_37:
        /*00a0*/ 	.word	index@(_ZN7cutlass13device_kernelIN5flash11enable_sm90INS1_16FlashAttnFwdSm90INS1_25CollectiveMainloopFwdSm90ILi2EN4cute5tupleIJNS5_1CILi1EEES8_S8_EEENS6_IJNS7_ILi128EEESA_SA_EEELi128ENS_10bfloat16_tEfNS_4arch4Sm90ELb0ELb0ELb1ELb1ELb1ELb1ELb0ELb1ELb1ELb1ELb1ELb0EEENS1_21CollectiveEpilogueFwdISB_S9_SC_SE_Li256ELb1ELb1ELb1ELb0EEENS1_36VarlenDynamicPersistentTileSchedulerILi128ELi128ELi256ELi128ELb1ELb1ELb1ELb0ELb1ELb1EEEEEEEEEvNT_6ParamsE)
        /*00a4*/ 	.word	0x00000000


	//----- nvinfo : EIATTR_REGCOUNT
	.align		4
.L_38:
        /*00a8*/ 	.byte	0x04, 0x2f
        /*00aa*/ 	.short	(.L_40 - .L_39)
	.align		4
.L_39:
        /*00ac*/ 	.word	index@(_ZN7cutlass13device_kernelIN5flash11enable_sm90INS1_16FlashAttnFwdSm90INS1_25CollectiveMainloopFwdSm90ILi2EN4cute5tupleIJNS5_1CILi1EEES8_S8_EEENS6_IJNS7_ILi128EEESA_SA_EEELi128ENS_10bfloat16_tEfNS_4arch4Sm90ELb0ELb0ELb1ELb1ELb1ELb0ELb0ELb1ELb1ELb1ELb1ELb0EEENS1_21CollectiveEpilogueFwdISB_S9_SC_SE_Li256ELb1ELb1ELb1ELb0EEENS1_36VarlenDynamicPersistentTileSchedulerILi128ELi128ELi256ELi128ELb1ELb1ELb1ELb0ELb1ELb1EEEEEEEEEvNT_6ParamsE)
        /*00b0*/ 	.word	0x00000004


	//----- nvinfo : EIATTR_FRAME_SIZE
	.align		4
.L_40:
        /*00b4*/ 	.byte	0x04, 0x11
        /*00b6*/ 	.short	(.L_42 - .L_41)
	.align		4
.L_41:
        /*00b8*/ 	.word	index@(_ZN7cutlass13device_kernelIN5flash11enable_sm90INS1_16FlashAttnFwdSm90INS1_25CollectiveMainloopFwdSm90ILi2EN4cute5tupleIJNS5_1CILi1EEES8_S8_EEENS6_IJNS7_ILi128EEESA_SA_EEELi128ENS_10bfloat16_tEfNS_4arch4Sm90ELb0ELb0ELb1ELb1ELb1ELb0ELb0ELb1ELb1ELb1ELb1ELb0EEENS1_21CollectiveEpilogueFwdISB_S9_SC_SE_Li256ELb1ELb1ELb1ELb0EEENS1_36VarlenDynamicPersistentTileSchedulerILi128ELi128ELi256ELi128ELb1ELb1ELb1ELb0ELb1ELb1EEEEEEEEEvNT_6ParamsE)
        /*00bc*/ 	.word	0x00000000


	//----- nvinfo : EIATTR_REGCOUNT
	.align		4
.L_42:
        /*00c0*/ 	.byte	0x04, 0x2f
        /*00c2*/ 	.short	(.L_44 - .L_43)
	.align		4
.L_43:
        /*00c4*/ 	.word	index@(_ZN7cutlass13device_kernelIN5flash11enable_sm90INS1_16FlashAttnFwdSm90INS1_25CollectiveMainloopFwdSm90ILi2EN4cute5tupleIJNS5_1CILi1EEES8_S8_EEENS6_IJNS7_ILi128EEESA_SA_EEELi128ENS_10bfloat16_tEfNS_4arch4Sm90ELb0ELb0ELb1ELb0ELb1ELb0ELb0ELb1ELb1ELb1ELb1ELb0EEENS1_21CollectiveEpilogueFwdISB_S9_SC_SE_Li256ELb0ELb1ELb1ELb0EEENS1_19SingleTileSchedulerILb0ELb1ELb1ELi128EEEEEEEEEvNT_6ParamsE)
        /*00c8*/ 	.word	0x00000004


	//----- nvinfo : EIATTR_FRAME_SIZE
	.align		4
.L_44:
        /*00cc*/ 	.byte	0x04, 0x11
        /*00ce*/ 	.short	(.L_46 - .L_45)
	.align		4
.L_45:
        /*00d0*/ 	.word	index@(_ZN7cutlass13device_kernelIN5flash11enable_sm90INS1_16FlashAttnFwdSm90INS1_25CollectiveMainloopFwdSm90ILi2EN4cute5tupleIJNS5_1CILi1EEES8_S8_EEENS6_IJNS7_ILi128EEESA_SA_EEELi128ENS_10bfloat16_tEfNS_4arch4Sm90ELb0ELb0ELb1ELb0ELb1ELb0ELb0ELb1ELb1ELb1ELb1ELb0EEENS1_21CollectiveEpilogueFwdISB_S9_SC_SE_Li256ELb0ELb1ELb1ELb0EEENS1_19SingleTileSchedulerILb0ELb1ELb1ELi128EEEEEEEEEvNT_6ParamsE)
        /*00d4*/ 	.word	0x00000000


	//----- nvinfo : EIATTR_MIN_STACK_SIZE
	.align		4
.L_46:
        /*00d8*/ 	.byte	0x04, 0x12
        /*00da*/ 	.short	(.L_48 - .L_47)
	.align		4
.L_47:
        /*00dc*/ 	.word	index@(_ZN7cutlass13device_kernelIN5flash11enable_sm90INS1_16FlashAttnFwdSm90INS1_25CollectiveMainloopFwdSm90ILi2EN4cute5tupleIJNS5_1CILi1EEES8_S8_EEENS6_IJNS7_ILi128EEESA_SA_EEELi128ENS_10bfloat16_tEfNS_4arch4Sm90ELb0ELb0ELb1ELb0ELb1ELb0ELb0ELb1ELb1ELb1ELb1ELb0EEENS1_21CollectiveEpilogueFwdISB_S9_SC_SE_Li256ELb0ELb1ELb1ELb0EEENS1_19SingleTileSchedulerILb0ELb1ELb1ELi128EEEEEEEEEvNT_6ParamsE)
        /*00e0*/ 	.word	0x00000000


	//----- nvinfo : EIATTR_MIN_STACK_SIZE
	.align		4
.L_48:
        /*00e4*/ 	.byte	0x04, 0x12
        /*00e6*/ 	.short	(.L_50 - .L_49)
	.align		4
.L_49:
        /*00e8*/ 	.word	index@(_ZN7cutlass13device_kernelIN5flash11enable_sm90INS1_16FlashAttnFwdSm90INS1_25CollectiveMainloopFwdSm90ILi2EN4cute5tupleIJNS5_1CILi1EEES8_S8_EEENS6_IJNS7_ILi128EEESA_SA_EEELi128ENS_10bfloat16_tEfNS_4arch4Sm90ELb0ELb0ELb1ELb1ELb1ELb0ELb0ELb1ELb1ELb1ELb1ELb0EEENS1_21CollectiveEpilogueFwdISB_S9_SC_SE_Li256ELb1ELb1ELb1ELb0EEENS1_36VarlenDynamicPersistentTileSchedulerILi128ELi128ELi256ELi128ELb1ELb1ELb1ELb0ELb1ELb1EEEEEEEEEvNT_6ParamsE)
        /*00ec*/ 	.word	0x00000000


	//----- nvinfo : EIATTR_MIN_STACK_SIZE
	.align		4
.L_50:
        /*00f0*/ 	.byte	0x04, 0x12
        /*00f2*/ 	.short	(.L_52 - .L_51)
	.align		4
.L_51:
        /*00f4*/ 	.word	index@(_ZN7cutlass13device_kernelIN5flash11enable_sm90INS1_16FlashAttnFwdSm90INS1_25CollectiveMainloopFwdSm90ILi2EN4cute5tupleIJNS5_1CILi1EEES8_S8_EEENS6_IJNS7_ILi128EEESA_SA_EEELi128ENS_10bfloat16_tEfNS_4arch4Sm90ELb0ELb0ELb1ELb1ELb1ELb1ELb0ELb1ELb1ELb1ELb1ELb0EEENS1_21CollectiveEpilogueFwdISB_S9_SC_SE_Li256ELb1ELb1ELb1ELb0EEENS1_36VarlenDynamicPersistentTileSchedulerILi128ELi128ELi256ELi128ELb1ELb1ELb1ELb0ELb1ELb1EEEEEEEEEvNT_6ParamsE)
        /*00f8*/ 	.word	0x00000000


	//----- nvinfo : EIATTR_MIN_STACK_SIZE
	.align		4
.L_52:
        /*00fc*/ 	.byte	0x04, 0x12
        /*00fe*/ 	.short	(.L_54 - .L_53)
	.align		4
.L_53:
        /*0100*/ 	.word	index@(_ZN7cutlass13device_kernelIN5flash11enable_sm90INS1_16FlashAttnFwdSm90INS1_25CollectiveMainloopFwdSm90ILi2EN4cute5tupleIJNS5_1CILi1EEES8_S8_EEENS6_IJNS7_ILi128EEESA_SA_EEELi128ENS_10bfloat16_tEfNS_4arch4Sm90ELb0ELb1ELb1ELb0ELb1ELb0ELb0ELb1ELb1ELb1ELb1ELb0EEENS1_21CollectiveEpilogueFwdISB_S9_SC_SE_Li256ELb0ELb1ELb1ELb0EEENS1_19SingleTileSchedulerILb0ELb1ELb1ELi128EEEEEEEEEvNT_6ParamsE)
        /*0104*/ 	.word	0x00000000


	//----- nvinfo : EIATTR_MIN_STACK_SIZE
	.align		4
.L_54:
        /*0108*/ 	.byte	0x04, 0x12
        /*010a*/ 	.short	(.L_56 - .L_55)
	.align		4
.L_55:
        /*010c*/ 	.word	index@(_ZN7cutlass13device_kernelIN5flash11enable_sm90INS1_16FlashAttnFwdSm90INS1_25CollectiveMainloopFwdSm90ILi2EN4cute5tupleIJNS5_1CILi1EEES8_S8_EEENS6_IJNS7_ILi128EEESA_SA_EEELi128ENS_10bfloat16_tEfNS_4arch4Sm90ELb0ELb1ELb1ELb1ELb1ELb0ELb0ELb1ELb1ELb1ELb1ELb0EEENS1_21CollectiveEpilogueFwdISB_S9_SC_SE_Li256ELb1ELb1ELb1ELb0EEENS1_36VarlenDynamicPersistentTileSchedulerILi128ELi128ELi256ELi128ELb1ELb1ELb1ELb1ELb0ELb1EEEEEEEEEvNT_6ParamsE)
        /*0110*/ 	.word	0x00000000


	//----- nvinfo : EIATTR_MIN_STACK_SIZE
	.align		4
.L_56:
        /*0114*/ 	.byte	0x04, 0x12
        /*0116*/ 	.short	(.L_58 - .L_57)
	.align		4
.L_57:
        /*0118*/ 	.word	index@(_ZN7cutlass13device_kernelIN5flash11enable_sm90INS1_16FlashAttnFwdSm90INS1_25CollectiveMainloopFwdSm90ILi2EN4cute5tupleIJNS5_1CILi1EEES8_S8_EEENS6_IJNS7_ILi128EEESA_SA_EEELi128ENS_10bfloat16_tEfNS_4arch4Sm90ELb0ELb1ELb1ELb1ELb1ELb1ELb0ELb1ELb1ELb1ELb1ELb0EEENS1_21CollectiveEpilogueFwdISB_S9_SC_SE_Li256ELb1ELb1ELb1ELb0EEENS1_36VarlenDynamicPersistentTileSchedulerILi128ELi128ELi256ELi128ELb1ELb1ELb1ELb1ELb0ELb1EEEEEEEEEvNT_6ParamsE)
        /*011c*/ 	.word	0x00000000


	//----- nvinfo : EIATTR_MIN_STACK_SIZE
	.align		4
.L_58:
        /*0120*/ 	.byte	0x04, 0x12
        /*0122*/ 	.short	(.L_60 - .L_59)
	.align		4
.L_59:
        /*0124*/ 	.word	index@(_ZN7cutlass13device_kernelIN5flash11enable_sm90INS1_16FlashAttnFwdSm90INS1_25CollectiveMainloopFwdSm90ILi2EN4cute5tupleIJNS5_1CILi1EEES8_S8_EEENS6_IJNS7_ILi128EEESA_SA_EEELi128ENS_10bfloat16_tEfNS_4arch4Sm90ELb1ELb0ELb1ELb0ELb1ELb0ELb0ELb1ELb1ELb1ELb1ELb0EEENS1_21CollectiveEpilogueFwdISB_S9_SC_SE_Li256ELb0ELb1ELb1ELb0EEENS1_19SingleTileSchedulerILb0ELb1ELb1ELi128EEEEEEEEEvNT_6ParamsE)
        /*0128*/ 	.word	0x00000000


	//----- nvinfo : EIATTR_MIN_STACK_SIZE
	.align		4
.L_60:
        /*012c*/ 	.byte	0x04, 0x12
        /*012e*/ 	.short	(.L_62 - .L_61)
	.align		4
.L_61:
        /*0130*/ 	.word	index@(_ZN7cutlass13device_kernelIN5flash11enable_sm90INS1_16FlashAttnFwdSm90INS1_25CollectiveMainloopFwdSm90ILi2EN4cute5tupleIJNS5_1CILi1EEES8_S8_EEENS6_IJNS7_ILi128EEESA_SA_EEELi128ENS_10bfloat16_tEfNS_4arch4Sm90ELb1ELb0ELb1ELb1ELb1ELb0ELb0ELb1ELb1ELb1ELb1ELb0EEENS1_21CollectiveEpilogueFwdISB_S9_SC_SE_Li256ELb1ELb1ELb1ELb0EEENS1_36VarlenDynamicPersistentTileSchedulerILi128ELi128ELi256ELi128ELb1ELb1ELb1ELb1ELb1ELb1EEEEEEEEEvNT_6ParamsE)
        /*0134*/ 	.word	0x00000000


	//----- nvinfo : EIATTR_MIN_STACK_SIZE
	.align		4
.L_62:
        /*0138*/ 	.byte	0x04, 0x12
        /*013a*/ 	.short	(.L_64 - .L_63)
	.align		4
.L_63:
        /*013c*/ 	.word	index@(_ZN7cutlass13device_kernelIN5flash11enable_sm90INS1_16FlashAttnFwdSm90INS1_25CollectiveMainloopFwdSm90ILi2EN4cute5tupleIJNS5_1CILi1EEES8_S8_EEENS6_IJNS7_ILi128EEESA_SA_EEELi128ENS_10bfloat16_tEfNS_4arch4Sm90ELb1ELb0ELb1ELb1ELb1ELb1ELb0ELb1ELb1ELb1ELb1ELb0EEENS1_21CollectiveEpilogueFwdISB_S9_SC_SE_Li256ELb1ELb1ELb1ELb0EEENS1_36VarlenDynamicPersistentTileSchedulerILi128ELi128ELi256ELi128ELb1ELb1ELb1ELb1ELb1ELb1EEEEEEEEEvNT_6ParamsE)
        /*0140*/ 	.word	0x00000000
.L_64:


//--------------------- .nv.compat                --------------------------
	.section	.nv.compat,"",@"SHT_CUDA_COMPAT_INFO"
	.align	4
        /*0000*/ 	.byte	0x02, 0x09, 0x01, 0x00, 0x02, 0x02, 0x01, 0x00, 0x02, 0x05, 0x05, 0x00, 0x03, 0x07, 0x01, 0x01
        /*0010*/ 	.byte	0x02, 0x03, 0x00, 0x00, 0x02, 0x06, 0x01, 0x00, 0x04, 0x0b, 0x08, 0x00, 0x00, 0x00, 0x00, 0x00
        /*0020*/ 	.byte	0x00, 0x00, 0x00, 0x00


//--------------------- .nv.info._ZN7cutlass13device_kernelIN5flash11enable_sm90INS1_16FlashAttnFwdSm90INS1_25CollectiveMainloopFwdSm90ILi2EN4cute5tupleIJNS5_1CILi1EEES8_S8_EEENS6_IJNS7_ILi128EEESA_SA_EEELi128ENS_10bfloat16_tEfNS_4arch4Sm90ELb0ELb0ELb1ELb0ELb1ELb0ELb0ELb1ELb1ELb1ELb1ELb0EEENS1_21CollectiveEpilogueFwdISB_S9_SC_SE_Li256ELb0ELb1ELb1ELb0EEENS1_19SingleTileSchedulerILb0ELb1ELb1ELi128EEEEEEEEEvNT_6ParamsE --------------------------
	.section	.nv.info._ZN7cutlass13device_kernelIN5flash11enable_sm90INS1_16FlashAttnFwdSm90INS1_25CollectiveMainloopFwdSm90ILi2EN4cute5tupleIJNS5_1CILi1EEES8_S8_EEENS6_IJNS7_ILi128EEESA_SA_EEELi128ENS_10bfloat16_tEfNS_4arch4Sm90ELb0ELb0ELb1ELb0ELb1ELb0ELb0ELb1ELb1ELb1ELb1ELb0EEENS1_21CollectiveEpilogueFwdISB_S9_SC_SE_Li256ELb0ELb1ELb1ELb0EEENS1_19SingleTileSchedulerILb0ELb1ELb1ELi128EEEEEEEEEvNT_6ParamsE,"",@"SHT_CUDA_INFO"
	.sectionflags	@""
	.align	4


	//----- nvinfo : EIATTR_CUDA_API_VERSION
	.align		4
        /*0000*/ 	.byte	0x04, 0x37
        /*0002*/ 	.short	(.L_66 - .L_65)
.L_65:
        /*0004*/ 	.word	0x00000082


	//----- nvinfo : EIATTR_KPARAM_INFO
	.align		4
.L_66:
        /*0008*/ 	.byte	0x04, 0x17
        /*000a*/ 	.short	(.L_68 - .L_67)
.L_67:
        /*000c*/ 	.word	0x00000000
        /*0010*/ 	.short	0x0000
        /*0012*/ 	.short	0x0000
        /*0014*/ 	.byte	0x00, 0xf0, 0x01, 0x28


	//----- nvinfo : EIATTR_SPARSE_MMA_MASK
	.align		4
.L_68:
        /*0018*/ 	.byte	0x03, 0x50
        /*001a*/ 	.short	0x0000


	//----- nvinfo : EIATTR_MAXREG_COUNT
	.align		4
        /*001c*/ 	.byte	0x03, 0x1b
        /*001e*/ 	.short	0x00a8


	//----- nvinfo : EIATTR_MERCURY_ISA_VERSION
	.align		4
        /*0020*/ 	.byte	0x03, 0x5f
        /*0022*/ 	.short	0x0101


	//----- nvinfo : EIATTR_VRC_CTA_INIT_COUNT
	.align		4
        /*0024*/ 	.byte	0x02, 0x4a
	.zero		1
	.zero		1


	//----- nvinfo : EIATTR_EXIT_INSTR_OFFSETS
	.align		4
        /*0028*/ 	.byte	0x04, 0x1c
        /*002a*/ 	.short	(.L_70 - .L_69)


	//   ....[0]....
.L_69:
        /*002c*/ 	.word	0x00000010


	//----- nvinfo : EIATTR_MAX_THREADS
	.align		4
.L_70:
        /*0030*/ 	.byte	0x04, 0x05
        /*0032*/ 	.short	(.L_72 - .L_71)
.L_71:
        /*0034*/ 	.word	0x00000180
        /*0038*/ 	.word	0x00000001
        /*003c*/ 	.word	0x00000001


	//----- nvinfo : EIATTR_CBANK_PARAM_SIZE
	.align		4
.L_72:
        /*0040*/ 	.byte	0x03, 0x19
        /*0042*/ 	.short	0x0a00


	//----- nvinfo : EIATTR_PARAM_CBANK
	.align		4
        /*0044*/ 	.byte	0x04, 0x0a
        /*0046*/ 	.short	(.L_74 - .L_73)
	.align		4
.L_73:
        /*0048*/ 	.word	index@(.nv.constant0._ZN7cutlass13device_kernelIN5flash11enable_sm90INS1_16FlashAttnFwdSm90INS1_25CollectiveMainloopFwdSm90ILi2EN4cute5tupleIJNS5_1CILi1EEES8_S8_EEENS6_IJNS7_ILi128EEESA_SA_EEELi128ENS_10bfloat16_tEfNS_4arch4Sm90ELb0ELb0ELb1ELb0ELb1ELb0ELb0ELb1ELb1ELb1ELb1ELb0EEENS1_21CollectiveEpilogueFwdISB_S9_SC_SE_Li256ELb0ELb1ELb1ELb0EEENS1_19SingleTileSchedulerILb0ELb1ELb1ELi128EEEEEEEEEvNT_6ParamsE)
        /*004c*/ 	.short	0x0380
        /*004e*/ 	.short	0x0a00


	//----- nvinfo : EIATTR_SW_WAR
	.align		4
.L_74:
        /*0050*/ 	.byte	0x04, 0x36
        /*0052*/ 	.short	(.L_76 - .L_75)
.L_75:
        /*0054*/ 	.word	0x00000008
.L_76:


//--------------------- .nv.info._ZN7cutlass13device_kernelIN5flash11enable_sm90INS1_16FlashAttnFwdSm90INS1_25CollectiveMainloopFwdSm90ILi2EN4cute5tupleIJNS5_1CILi1EEES8_S8_EEENS6_IJNS7_ILi128EEESA_SA_EEELi128ENS_10bfloat16_tEfNS_4arch4Sm90ELb0ELb0ELb1ELb1ELb1ELb0ELb0ELb1ELb1ELb1ELb1ELb0EEENS1_21CollectiveEpilogueFwdISB_S9_SC_SE_Li256ELb1ELb1ELb1ELb0EEENS1_36VarlenDynamicPersistentTileSchedulerILi128ELi128ELi256ELi128ELb1ELb1ELb1ELb0ELb1ELb1EEEEEEEEEvNT_6ParamsE --------------------------
	.section	.nv.info._ZN7cutlass13device_kernelIN5flash11enable_sm90INS1_16FlashAttnFwdSm90INS1_25CollectiveMainloopFwdSm90ILi2EN4cute5tupleIJNS5_1CILi1EEES8_S8_EEENS6_IJNS7_ILi128EEESA_SA_EEELi128ENS_10bfloat16_tEfNS_4arch4Sm90ELb0ELb0ELb1ELb1ELb1ELb0ELb0ELb1ELb1ELb1ELb1ELb0EEENS1_21CollectiveEpilogueFwdISB_S9_SC_SE_Li256ELb1ELb1ELb1ELb0EEENS1_36VarlenDynamicPersistentTileSchedulerILi128ELi128ELi256ELi128ELb1ELb1ELb1ELb0ELb1ELb1EEEEEEEEEvNT_6ParamsE,"",@"SHT_CUDA_INFO"
	.sectionflags	@""
	.align	4


	//----- nvinfo : EIATTR_CUDA_API_VERSION
	.align		4
        /*0000*/ 	.byte	0x04, 0x37
        /*0002*/ 	.short	(.L_78 - .L_77)
.L_77:
        /*0004*/ 	.word	0x00000082


	//----- nvinfo : EIATTR_KPARAM_INFO
	.align		4
.L_78:
        /*0008*/ 	.byte	0x04, 0x17
        /*000a*/ 	.short	(.L_80 - .L_79)
.L_79:
        /*000c*/ 	.word	0x00000000
        /*0010*/ 	.short	0x0000
        /*0012*/ 	.short	0x0000
        /*0014*/ 	.byte	0x00, 0xf0, 0x01, 0x2a


	//----- nvinfo : EIATTR_SPARSE_MMA_MASK
	.align		4
.L_80:
        /*0018*/ 	.byte	0x03, 0x50
        /*001a*/ 	.short	0x0000


	//----- nvinfo : EIATTR_MAXREG_COUNT
	.align		4
        /*001c*/ 	.byte	0x03, 0x1b
        /*001e*/ 	.short	0x00a8


	//----- nvinfo : EIATTR_MERCURY_ISA_VERSION
	.align		4
        /*0020*/ 	.byte	0x03, 0x5f
        /*0022*/ 	.short	0x0101


	//----- nvinfo : EIATTR_VRC_CTA_INIT_COUNT
	.align		4
        /*0024*/ 	.byte	0x02, 0x4a
	.zero		1
	.zero		1


	//----- nvinfo : EIATTR_EXIT_INSTR_OFFSETS
	.align		4
        /*0028*/ 	.byte	0x04, 0x1c
        /*002a*/ 	.short	(.L_82 - .L_81)


	//   ....[0]....
.L_81:
        /*002c*/ 	.word	0x00000010


	//----- nvinfo : EIATTR_MAX_THREADS
	.align		4
.L_82:
        /*0030*/ 	.byte	0x04, 0x05
        /*0032*/ 	.short	(.L_84 - .L_83)
.L_83:
        /*0034*/ 	.word	0x00000180
        /*0038*/ 	.word	0x00000001
        /*003c*/ 	.word	0x00000001


	//----- nvinfo : EIATTR_CBANK_PARAM_SIZE
	.align		4
.L_84:
        /*0040*/ 	.byte	0x03, 0x19
        /*0042*/ 	.short	0x0a80


	//----- nvinfo : EIATTR_PARAM_CBANK
	.align		4
        /*0044*/ 	.byte	0x04, 0x0a
        /*0046*/ 	.short	(.L_86 - .L_85)
	.align		4
.L_85:
        /*0048*/ 	.word	index@(.nv.constant0._ZN7cutlass13device_kernelIN5flash11enable_sm90INS1_16FlashAttnFwdSm90INS1_25CollectiveMainloopFwdSm90ILi2EN4cute5tupleIJNS5_1CILi1EEES8_S8_EEENS6_IJNS7_ILi128EEESA_SA_EEELi128ENS_10bfloat16_tEfNS_4arch4Sm90ELb0ELb0ELb1ELb1ELb1ELb0ELb0ELb1ELb1ELb1ELb1ELb0EEENS1_21CollectiveEpilogueFwdISB_S9_SC_SE_Li256ELb1ELb1ELb1ELb0EEENS1_36VarlenDynamicPersistentTileSchedulerILi128ELi128ELi256ELi128ELb1ELb1ELb1ELb0ELb1ELb1EEEEEEEEEvNT_6ParamsE)
        /*004c*/ 	.short	0x0380
        /*004e*/ 	.short	0x0a80


	//----- nvinfo : EIATTR_SW_WAR
	.align		4
.L_86:
        /*0050*/ 	.byte	0x04, 0x36
        /*0052*/ 	.short	(.L_88 - .L_87)
.L_87:
        /*0054*/ 	.word	0x00000008
.L_88:


//--------------------- .nv.info._ZN7cutlass13device_kernelIN5flash11enable_sm90INS1_16FlashAttnFwdSm90INS1_25CollectiveMainloopFwdSm90ILi2EN4cute5tupleIJNS5_1CILi1EEES8_S8_EEENS6_IJNS7_ILi128EEESA_SA_EEELi128ENS_10bfloat16_tEfNS_4arch4Sm90ELb0ELb0ELb1ELb1ELb1ELb1ELb0ELb1ELb1ELb1ELb1ELb0EEENS1_21CollectiveEpilogueFwdISB_S9_SC_SE_Li256ELb1ELb1ELb1ELb0EEENS1_36VarlenDynamicPersistentTileSchedulerILi128ELi128ELi256ELi128ELb1ELb1ELb1ELb0ELb1ELb1EEEEEEEEEvNT_6ParamsE --------------------------
	.section	.nv.info._ZN7cutlass13device_kernelIN5flash11enable_sm90INS1_16FlashAttnFwdSm90INS1_25CollectiveMainloopFwdSm90ILi2EN4cute5tupleIJNS5_1CILi1EEES8_S8_EEENS6_IJNS7_ILi128EEESA_SA_EEELi128ENS_10bfloat16_tEfNS_4arch4Sm90ELb0ELb0ELb1ELb1ELb1ELb1ELb0ELb1ELb1ELb1ELb1ELb0EEENS1_21CollectiveEpilogueFwdISB_S9_SC_SE_Li256ELb1ELb1ELb1ELb0EEENS1_36VarlenDynamicPersistentTileSchedulerILi128ELi128ELi256ELi128ELb1ELb1ELb1ELb0ELb1ELb1EEEEEEEEEvNT_6ParamsE,"",@"SHT_CUDA_INFO"
	.sectionflags	@""
	.align	4


	//----- nvinfo : EIATTR_CUDA_API_VERSION
	.align		4
        /*0000*/ 	.byte	0x04, 0x37
        /*0002*/ 	.short	(.L_90 - .L_89)
.L_89:
        /*0004*/ 	.word	0x00000082


	//----- nvinfo : EIATTR_KPARAM_INFO
	.align		4
.L_90:
        /*0008*/ 	.byte	0x04, 0x17
        /*000a*/ 	.short	(.L_92 - .L_91)
.L_91:
        /*000c*/ 	.word	0x00000000
        /*0010*/ 	.short	0x0000
        /*0012*/ 	.short	0x0000
        /*0014*/ 	.byte	0x00, 0xf0, 0x01, 0x2a


	//----- nvinfo : EIATTR_SPARSE_MMA_MASK
	.align		4
.L_92:
        /*0018*/ 	.byte	0x03, 0x50
        /*001a*/ 	.short	0x0000


	//----- nvinfo : EIATTR_MAXREG_COUNT
	.align		4
        /*001c*/ 	.byte	0x03, 0x1b
        /*001e*/ 	.short	0x00a8


	//----- nvinfo : EIATTR_MERCURY_ISA_VERSION
	.align		4
        /*0020*/ 	.byte	0x03, 0x5f
        /*0022*/ 	.short	0x0101


	//----- nvinfo : EIATTR_VRC_CTA_INIT_COUNT
	.align		4
        /*0024*/ 	.byte	0x02, 0x4a
	.zero		1
	.zero		1


	//----- nvinfo : EIATTR_EXIT_INSTR_OFFSETS
	.align		4
        /*0028*/ 	.byte	0x04, 0x1c
        /*002a*/ 	.short	(.L_94 - .L_93)


	//   ....[0]....
.L_93:
        /*002c*/ 	.word	0x00000010


	//----- nvinfo : EIATTR_MAX_THREADS
	.align		4
.L_94:
        /*0030*/ 	.byte	0x04, 0x05
        /*0032*/ 	.short	(.L_96 - .L_95)
.L_95:
        /*0034*/ 	.word	0x00000180
        /*0038*/ 	.word	0x00000001
        /*003c*/ 	.word	0x00000001


	//----- nvinfo : EIATTR_CBANK_PARAM_SIZE
	.align		4
.L_96:
        /*0040*/ 	.byte	0x03, 0x19
        /*0042*/ 	.short	0x0a80


	//----- nvinfo : EIATTR_PARAM_CBANK
	.align		4
        /*0044*/ 	.byte	0x04, 0x0a
        /*0046*/ 	.short	(.L_98 - .L_97)
	.align		4
.L_97:
        /*0048*/ 	.word	index@(.nv.constant0._ZN7cutlass13device_kernelIN5flash11enable_sm90INS1_16FlashAttnFwdSm90INS1_25CollectiveMainloopFwdSm90ILi2EN4cute5tupleIJNS5_1CILi1EEES8_S8_EEENS6_IJNS7_ILi128EEESA_SA_EEELi128ENS_10bfloat16_tEfNS_4arch4Sm90ELb0ELb0ELb1ELb1ELb1ELb1ELb0ELb1ELb1ELb1ELb1ELb0EEENS1_21CollectiveEpilogueFwdISB_S9_SC_SE_Li256ELb1ELb1ELb1ELb0EEENS1_36VarlenDynamicPersistentTileSchedulerILi128ELi128ELi256ELi128ELb1ELb1ELb1ELb0ELb1ELb1EEEEEEEEEvNT_6ParamsE)
        /*004c*/ 	.short	0x0380
        /*004e*/ 	.short	0x0a80


	//----- nvinfo : EIATTR_SW_WAR
	.align		4
.L_98:
        /*0050*/ 	.byte	0x04, 0x36
        /*0052*/ 	.short	(.L_100 - .L_99)
.L_99:
        /*0054*/ 	.word	0x00000008
.L_100:


//--------------------- .nv.info._ZN7cutlass13device_kernelIN5flash11enable_sm90INS1_16FlashAttnFwdSm90INS1_25CollectiveMainloopFwdSm90ILi2EN4cute5tupleIJNS5_1CILi1EEES8_S8_EEENS6_IJNS7_ILi128EEESA_SA_EEELi128ENS_10bfloat16_tEfNS_4arch4Sm90ELb0ELb1ELb1ELb0ELb1ELb0ELb0ELb1ELb1ELb1ELb1ELb0EEENS1_21CollectiveEpilogueFwdISB_S9_SC_SE_Li256ELb0ELb1ELb1ELb0EEENS1_19SingleTileSchedulerILb0ELb1ELb1ELi128EEEEEEEEEvNT_6ParamsE --------------------------
	.section	.nv.info._ZN7cutlass13device_kernelIN5flash11enable_sm90INS1_16FlashAttnFwdSm90INS1_25CollectiveMainloopFwdSm90ILi2EN4cute5tupleIJNS5_1CILi1EEES8_S8_EEENS6_IJNS7_ILi128EEESA_SA_EEELi128ENS_10bfloat16_tEfNS_4arch4Sm90ELb0ELb1ELb1ELb0ELb1ELb0ELb0ELb1ELb1ELb1ELb1ELb0EEENS1_21CollectiveEpilogueFwdISB_S9_SC_SE_Li256ELb0ELb1ELb1ELb0EEENS1_19SingleTileSchedulerILb0ELb1ELb1ELi128EEEEEEEEEvNT_6ParamsE,"",@"SHT_CUDA_INFO"
	.sectionflags	@""
	.align	4


	//----- nvinfo : EIATTR_CUDA_API_VERSION
	.align		4
        /*0000*/ 	.byte	0x04, 0x37
        /*0002*/ 	.short	(.L_102 - .L_101)
.L_101:
        /*0004*/ 	.word	0x00000082


	//----- nvinfo : EIATTR_KPARAM_INFO
	.align		4
.L_102:
        /*0008*/ 	.byte	0x04, 0x17
        /*000a*/ 	.short	(.L_104 - .L_103)
.L_103:
        /*000c*/ 	.word	0x00000000
        /*0010*/ 	.short	0x0000
        /*0012*/ 	.short	0x0000
        /*0014*/ 	.byte	0x00, 0xf0, 0x01, 0x28


	//----- nvinfo : EIATTR_SPARSE_MMA_MASK
	.align		4
.L_104:
        /*0018*/ 	.byte	0x03, 0x50
        /*001a*/ 	.short	0x0000


	//----- nvinfo : EIATTR_MAXREG_COUNT
	.align		4
        /*001c*/ 	.byte	0x03, 0x1b
        /*001e*/ 	.short	0x00a8


	//----- nvinfo : EIATTR_MERCURY_ISA_VERSION
	.align		4
        /*0020*/ 	.byte	0x03, 0x5f
        /*0022*/ 	.short	0x0101


	//----- nvinfo : EIATTR_VRC_CTA_INIT_COUNT
	.align		4
        /*0024*/ 	.byte	0x02, 0x4a
	.zero		1
	.zero		1


	//----- nvinfo : EIATTR_EXIT_INSTR_OFFSETS
	.align		4
        /*0028*/ 	.byte	0x04, 0x1c
        /*002a*/ 	.short	(.L_106 - .L_105)


	//   ....[0]....
.L_105:
        /*002c*/ 	.word	0x00000010


	//----- nvinfo : EIATTR_MAX_THREADS
	.align		4
.L_106:
        /*0030*/ 	.byte	0x04, 0x05
        /*0032*/ 	.short	(.L_108 - .L_107)
.L_107:
        /*0034*/ 	.word	0x00000180
        /*0038*/ 	.word	0x00000001
        /*003c*/ 	.word	0x00000001


	//----- nvinfo : EIATTR_CBANK_PARAM_SIZE
	.align		4
.L_108:
        /*0040*/ 	.byte	0x03, 0x19
        /*0042*/ 	.short	0x0a00


	//----- nvinfo : EIATTR_PARAM_CBANK
	.align		4
        /*0044*/ 	.byte	0x04, 0x0a
        /*0046*/ 	.short	(.L_110 - .L_109)
	.align		4
.L_109:
        /*0048*/ 	.word	index@(.nv.constant0._ZN7cutlass13device_kernelIN5flash11enable_sm90INS1_16FlashAttnFwdSm90INS1_25CollectiveMainloopFwdSm90ILi2EN4cute5tupleIJNS5_1CILi1EEES8_S8_EEENS6_IJNS7_ILi128EEESA_SA_EEELi128ENS_10bfloat16_tEfNS_4arch4Sm90ELb0ELb1ELb1ELb0ELb1ELb0ELb0ELb1ELb1ELb1ELb1ELb0EEENS1_21CollectiveEpilogueFwdISB_S9_SC_SE_Li256ELb0ELb1ELb1ELb0EEENS1_19SingleTileSchedulerILb0ELb1ELb1ELi128EEEEEEEEEvNT_6ParamsE)
        /*004c*/ 	.short	0x0380
        /*004e*/ 	.short	0x0a00


	//----- nvinfo : EIATTR_SW_WAR
	.align		4
.L_110:
        /*0050*/ 	.byte	0x04, 0x36
        /*0052*/ 	.short	(.L_112 - .L_111)
.L_111:
        /*0054*/ 	.word	0x00000008
.L_112:


//--------------------- .nv.info._ZN7cutlass13device_kernelIN5flash11enable_sm90INS1_16FlashAttnFwdSm90INS1_25CollectiveMainloopFwdSm90ILi2EN4cute5tupleIJNS5_1CILi1EEES8_S8_EEENS6_IJNS7_ILi128EEESA_SA_EEELi128ENS_10bfloat16_tEfNS_4arch4Sm90ELb0ELb1ELb1ELb1ELb1ELb0ELb0ELb1ELb1ELb1ELb1ELb0EEENS1_21CollectiveEpilogueFwdISB_S9_SC_SE_Li256ELb1ELb1ELb1ELb0EEENS1_36VarlenDynamicPersistentTileSchedulerILi128ELi128ELi256ELi128ELb1ELb1ELb1ELb1ELb0ELb1EEEEEEEEEvNT_6ParamsE --------------------------
	.section	.nv.info._ZN7cutlass13device_kernelIN5flash11enable_sm90INS1_16FlashAttnFwdSm90INS1_25CollectiveMainloopFwdSm90ILi2EN4cute5tupleIJNS5_1CILi1EEES8_S8_EEENS6_IJNS7_ILi128EEESA_SA_EEELi128ENS_10bfloat16_tEfNS_4arch4Sm90ELb0ELb1ELb1ELb1ELb1ELb0ELb0ELb1ELb1ELb1ELb1ELb0EEENS1_21CollectiveEpilogueFwdISB_S9_SC_SE_Li256ELb1ELb1ELb1ELb0EEENS1_36VarlenDynamicPersistentTileSchedulerILi128ELi128ELi256ELi128ELb1ELb1ELb1ELb1ELb0ELb1EEEEEEEEEvNT_6ParamsE,"",@"SHT_CUDA_INFO"
	.sectionflags	@""
	.align	4


	//----- nvinfo : EIATTR_CUDA_API_VERSION
	.align		4
        /*0000*/ 	.byte	0x04, 0x37
        /*0002*/ 	.short	(.L_114 - .L_113)
.L_113:
        /*0004*/ 	.word	0x00000082


	//----- nvinfo : EIATTR_KPARAM_INFO
	.align		4
.L_114:
        /*0008*/ 	.byte	0x04, 0x17
        /*000a*/ 	.short	(.L_116 - .L_115)
.L_115:
        /*000c*/ 	.word	0x00000000
        /*0010*/ 	.short	0x0000
        /*0012*/ 	.short	0x0000
        /*0014*/ 	.byte	0x00, 0xf0, 0x01, 0x2a


	//----- nvinfo : EIATTR_SPARSE_MMA_MASK
	.align		4
.L_116:
        /*0018*/ 	.byte	0x03, 0x50
        /*001a*/ 	.short	0x0000


	//----- nvinfo : EIATTR_MAXREG_COUNT
	.align		4
        /*001c*/ 	.byte	0x03, 0x1b
        /*001e*/ 	.short	0x00a8


	//----- nvinfo : EIATTR_MERCURY_ISA_VERSION
	.align		4
        /*0020*/ 	.byte	0x03, 0x5f
        /*0022*/ 	.short	0x0101


	//----- nvinfo : EIATTR_VRC_CTA_INIT_COUNT
	.align		4
        /*0024*/ 	.byte	0x02, 0x4a
	.zero		1
	.zero		1


	//----- nvinfo : EIATTR_EXIT_INSTR_OFFSETS
	.align		4
        /*0028*/ 	.byte	0x04, 0x1c
        /*002a*/ 	.short	(.L_118 - .L_117)


	//   ....[0]....
.L_117:
        /*002c*/ 	.word	0x00000010


	//----- nvinfo : EIATTR_MAX_THREADS
	.align		4
.L_118:
        /*0030*/ 	.byte	0x04, 0x05
        /*0032*/ 	.short	(.L_120 - .L_119)
.L_119:
        /*0034*/ 	.word	0x00000180
        /*0038*/ 	.word	0x00000001
        /*003c*/ 	.word	0x00000001


	//----- nvinfo : EIATTR_CBANK_PARAM_SIZE
	.align		4
.L_120:
        /*0040*/ 	.byte	0x03, 0x19
        /*0042*/ 	.short	0x0a80


	//----- nvinfo : EIATTR_PARAM_CBANK
	.align		4
        /*0044*/ 	.byte	0x04, 0x0a
        /*0046*/ 	.short	(.L_122 - .L_121)
	.align		4
.L_121:
        /*0048*/ 	.word	index@(.nv.constant0._ZN7cutlass13device_kernelIN5flash11enable_sm90INS1_16FlashAttnFwdSm90INS1_25CollectiveMainloopFwdSm90ILi2EN4cute5tupleIJNS5_1CILi1EEES8_S8_EEENS6_IJNS7_ILi128EEESA_SA_EEELi128ENS_10bfloat16_tEfNS_4arch4Sm90ELb0ELb1ELb1ELb1ELb1ELb0ELb0ELb1ELb1ELb1ELb1ELb0EEENS1_21CollectiveEpilogueFwdISB_S9_SC_SE_Li256ELb1ELb1ELb1ELb0EEENS1_36VarlenDynamicPersistentTileSchedulerILi128ELi128ELi256ELi128ELb1ELb1ELb1ELb1ELb0ELb1EEEEEEEEEvNT_6ParamsE)
        /*004c*/ 	.short	0x0380
        /*004e*/ 	.short	0x0a80


	//----- nvinfo : EIATTR_SW_WAR
	.align		4
.L_122:
        /*0050*/ 	.byte	0x04, 0x36
        /*0052*/ 	.short	(.L_124 - .L_123)
.L_123:
        /*0054*/ 	.word	0x00000008
.L_124:


//--------------------- .nv.info._ZN7cutlass13device_kernelIN5flash11enable_sm90INS1_16FlashAttnFwdSm90INS1_25CollectiveMainloopFwdSm90ILi2EN4cute5tupleIJNS5_1CILi1EEES8_S8_EEENS6_IJNS7_ILi128EEESA_SA_EEELi128ENS_10bfloat16_tEfNS_4arch4Sm90ELb0ELb1ELb1ELb1ELb1ELb1ELb0ELb1ELb1ELb1ELb1ELb0EEENS1_21CollectiveEpilogueFwdISB_S9_SC_SE_Li256ELb1ELb1ELb1ELb0EEENS1_36VarlenDynamicPersistentTileSchedulerILi128ELi128ELi256ELi128ELb1ELb1ELb1ELb1ELb0ELb1EEEEEEEEEvNT_6ParamsE --------------------------
	.section	.nv.info._ZN7cutlass13device_kernelIN5flash11enable_sm90INS1_16FlashAttnFwdSm90INS1_25CollectiveMainloopFwdSm90ILi2EN4cute5tupleIJNS5_1CILi1EEES8_S8_EEENS6_IJNS7_ILi128EEESA_SA_EEELi128ENS_10bfloat16_tEfNS_4arch4Sm90ELb0ELb1ELb1ELb1ELb1ELb1ELb0ELb1ELb1ELb1ELb1ELb0EEENS1_21CollectiveEpilogueFwdISB_S9_SC_SE_Li256ELb1ELb1ELb1ELb0EEENS1_36VarlenDynamicPersistentTileSchedulerILi128ELi128ELi256ELi128ELb1ELb1ELb1ELb1ELb0ELb1EEEEEEEEEvNT_6ParamsE,"",@"SHT_CUDA_INFO"
	.sectionflags	@""
	.align	4


	//----- nvinfo : EIATTR_CUDA_API_VERSION
	.align		4
        /*0000*/ 	.byte	0x04, 0x37
        /*0002*/ 	.short	(.L_126 - .L_125)
.L_125:
        /*0004*/ 	.word	0x00000082


	//----- nvinfo : EIATTR_KPARAM_INFO
	.align		4
.L_126:
        /*0008*/ 	.byte	0x04, 0x17
        /*000a*/ 	.short	(.L_128 - .L_127)
.L_127:
        /*000c*/ 	.word	0x00000000
        /*0010*/ 	.short	0x0000
        /*0012*/ 	.short	0x0000
        /*0014*/ 	.byte	0x00, 0xf0, 0x01, 0x2a


	//----- nvinfo : EIATTR_SPARSE_MMA_MASK
	.align		4
.L_128:
        /*0018*/ 	.byte	0x03, 0x50
        /*001a*/ 	.short	0x0000


	//----- nvinfo : EIATTR_MAXREG_COUNT
	.align		4
        /*001c*/ 	.byte	0x03, 0x1b
        /*001e*/ 	.short	0x00a8


	//----- nvinfo : EIATTR_MERCURY_ISA_VERSION
	.align		4
        /*0020*/ 	.byte	0x03, 0x5f
        /*0022*/ 	.short	0x0101


	//----- nvinfo : EIATTR_VRC_CTA_INIT_COUNT
	.align		4
        /*0024*/ 	.byte	0x02, 0x4a
	.zero		1
	.zero		1


	//----- nvinfo : EIATTR_EXIT_INSTR_OFFSETS
	.align		4
        /*0028*/ 	.byte	0x04, 0x1c
        /*002a*/ 	.short	(.L_130 - .L_129)


	//   ....[0]....
.L_129:
        /*002c*/ 	.word	0x00000010


	//----- nvinfo : EIATTR_MAX_THREADS
	.align		4
.L_130:
        /*0030*/ 	.byte	0x04, 0x05
        /*0032*/ 	.short	(.L_132 - .L_131)
.L_131:
        /*0034*/ 	.word	0x00000180
        /*0038*/ 	.word	0x00000001
        /*003c*/ 	.word	0x00000001


	//----- nvinfo : EIATTR_CBANK_PARAM_SIZE
	.align		4
.L_132:
        /*0040*/ 	.byte	0x03, 0x19
        /*0042*/ 	.short	0x0a80


	//----- nvinfo : EIATTR_PARAM_CBANK
	.align		4
        /*0044*/ 	.byte	0x04, 0x0a
        /*0046*/ 	.short	(.L_134 - .L_133)
	.align		4
.L_133:
        /*0048*/ 	.word	index@(.nv.constant0._ZN7cutlass13device_kernelIN5flash11enable_sm90INS1_16FlashAttnFwdSm90INS1_25CollectiveMainloopFwdSm90ILi2EN4cute5tupleIJNS5_1CILi1EEES8_S8_EEENS6_IJNS7_ILi128EEESA_SA_EEELi128ENS_10bfloat16_tEfNS_4arch4Sm90ELb0ELb1ELb1ELb1ELb1ELb1ELb0ELb1ELb1ELb1ELb1ELb0EEENS1_21CollectiveEpilogueFwdISB_S9_SC_SE_Li256ELb1ELb1ELb1ELb0EEENS1_36VarlenDynamicPersistentTileSchedulerILi128ELi128ELi256ELi128ELb1ELb1ELb1ELb1ELb0ELb1EEEEEEEEEvNT_6ParamsE)
        /*004c*/ 	.short	0x0380
        /*004e*/ 	.short	0x0a80


	//----- nvinfo : EIATTR_SW_WAR
	.align		4
.L_134:
        /*0050*/ 	.byte	0x04, 0x36
        /*0052*/ 	.short	(.L_136 - .L_135)
.L_135:
        /*0054*/ 	.word	0x00000008
.L_136:


//--------------------- .nv.info._ZN7cutlass13device_kernelIN5flash11enable_sm90INS1_16FlashAttnFwdSm90INS1_25CollectiveMainloopFwdSm90ILi2EN4cute5tupleIJNS5_1CILi1EEES8_S8_EEENS6_IJNS7_ILi128EEESA_SA_EEELi128ENS_10bfloat16_tEfNS_4arch4Sm90ELb1ELb0ELb1ELb0ELb1ELb0ELb0ELb1ELb1ELb1ELb1ELb0EEENS1_21CollectiveEpilogueFwdISB_S9_SC_SE_Li256ELb0ELb1ELb1ELb0EEENS1_19SingleTileSchedulerILb0ELb1ELb1ELi128EEEEEEEEEvNT_6ParamsE --------------------------
	.section	.nv.info._ZN7cutlass13device_kernelIN5flash11enable_sm90INS1_16FlashAttnFwdSm90INS1_25CollectiveMainloopFwdSm90ILi2EN4cute5tupleIJNS5_1CILi1EEES8_S8_EEENS6_IJNS7_ILi128EEESA_SA_EEELi128ENS_10bfloat16_tEfNS_4arch4Sm90ELb1ELb0ELb1ELb0ELb1ELb0ELb0ELb1ELb1ELb1ELb1ELb0EEENS1_21CollectiveEpilogueFwdISB_S9_SC_SE_Li256ELb0ELb1ELb1ELb0EEENS1_19SingleTileSchedulerILb0ELb1ELb1ELi128EEEEEEEEEvNT_6ParamsE,"",@"SHT_CUDA_INFO"
	.sectionflags	@""
	.align	4


	//----- nvinfo : EIATTR_CUDA_API_VERSION
	.align		4
        /*0000*/ 	.byte	0x04, 0x37
        /*0002*/ 	.short	(.L_138 - .L_137)
.L_137:
        /*0004*/ 	.word	0x00000082


	//----- nvinfo : EIATTR_KPARAM_INFO
	.align		4
.L_138:
        /*0008*/ 	.byte	0x04, 0x17
        /*000a*/ 	.short	(.L_140 - .L_139)
.L_139:
        /*000c*/ 	.word	0x00000000
        /*0010*/ 	.short	0x0000
        /*0012*/ 	.short	0x0000
        /*0014*/ 	.byte	0x00, 0xf0, 0x01, 0x28


	//----- nvinfo : EIATTR_SPARSE_MMA_MASK
	.align		4
.L_140:
        /*0018*/ 	.byte	0x03, 0x50
        /*001a*/ 	.short	0x0000


	//----- nvinfo : EIATTR_MAXREG_COUNT
	.align		4
        /*001c*/ 	.byte	0x03, 0x1b
        /*001e*/ 	.short	0x00a8


	//----- nvinfo : EIATTR_MERCURY_ISA_VERSION
	.align		4
        /*0020*/ 	.byte	0x03, 0x5f
        /*0022*/ 	.short	0x0101


	//----- nvinfo : EIATTR_VRC_CTA_INIT_COUNT
	.align		4
        /*0024*/ 	.byte	0x02, 0x4a
	.zero		1
	.zero		1


	//----- nvinfo : EIATTR_EXIT_INSTR_OFFSETS
	.align		4
        /*0028*/ 	.byte	0x04, 0x1c
        /*002a*/ 	.short	(.L_142 - .L_141)


	//   ....[0]....
.L_141:
        /*002c*/ 	.word	0x00000010


	//----- nvinfo : EIATTR_MAX_THREADS
	.align		4
.L_142:
        /*0030*/ 	.byte	0x04, 0x05
        /*0032*/ 	.short	(.L_144 - .L_143)
.L_143:
        /*0034*/ 	.word	0x00000180
        /*0038*/ 	.word	0x00000001
        /*003c*/ 	.word	0x00000001


	//----- nvinfo : EIATTR_CBANK_PARAM_SIZE
	.align		4
.L_144:
        /*0040*/ 	.byte	0x03, 0x19
        /*0042*/ 	.short	0x0a00


	//----- nvinfo : EIATTR_PARAM_CBANK
	.align		4
        /*0044*/ 	.byte	0x04, 0x0a
        /*0046*/ 	.short	(.L_146 - .L_145)
	.align		4
.L_145:
        /*0048*/ 	.word	index@(.nv.constant0._ZN7cutlass13device_kernelIN5flash11enable_sm90INS1_16FlashAttnFwdSm90INS1_25CollectiveMainloopFwdSm90ILi2EN4cute5tupleIJNS5_1CILi1EEES8_S8_EEENS6_IJNS7_ILi128EEESA_SA_EEELi128ENS_10bfloat16_tEfNS_4arch4Sm90ELb1ELb0ELb1ELb0ELb1ELb0ELb0ELb1ELb1ELb1ELb1ELb0EEENS1_21CollectiveEpilogueFwdISB_S9_SC_SE_Li256ELb0ELb1ELb1ELb0EEENS1_19SingleTileSchedulerILb0ELb1ELb1ELi128EEEEEEEEEvNT_6ParamsE)
        /*004c*/ 	.short	0x0380
        /*004e*/ 	.short	0x0a00


	//----- nvinfo : EIATTR_SW_WAR
	.align		4
.L_146:
        /*0050*/ 	.byte	0x04, 0x36
        /*0052*/ 	.short	(.L_148 - .L_147)
.L_147:
        /*0054*/ 	.word	0x00000008
.L_148:


//--------------------- .nv.info._ZN7cutlass13device_kernelIN5flash11enable_sm90INS1_16FlashAttnFwdSm90INS1_25CollectiveMainloopFwdSm90ILi2EN4cute5tupleIJNS5_1CILi1EEES8_S8_EEENS6_IJNS7_ILi128EEESA_SA_EEELi128ENS_10bfloat16_tEfNS_4arch4Sm90ELb1ELb0ELb1ELb1ELb1ELb0ELb0ELb1ELb1ELb1ELb1ELb0EEENS1_21CollectiveEpilogueFwdISB_S9_SC_SE_Li256ELb1ELb1ELb1ELb0EEENS1_36VarlenDynamicPersistentTileSchedulerILi128ELi128ELi256ELi128ELb1ELb1ELb1ELb1ELb1ELb1EEEEEEEEEvNT_6ParamsE --------------------------
	.section	.nv.info._ZN7cutlass13device_kernelIN5flash11enable_sm90INS1_16FlashAttnFwdSm90INS1_25CollectiveMainloopFwdSm90ILi2EN4cute5tupleIJNS5_1CILi1EEES8_S8_EEENS6_IJNS7_ILi128EEESA_SA_EEELi128ENS_10bfloat16_tEfNS_4arch4Sm90ELb1ELb0ELb1ELb1ELb1ELb0ELb0ELb1ELb1ELb1ELb1ELb0EEENS1_21CollectiveEpilogueFwdISB_S9_SC_SE_Li256ELb1ELb1ELb1ELb0EEENS1_36VarlenDynamicPersistentTileSchedulerILi128ELi128ELi256ELi128ELb1ELb1ELb1ELb1ELb1ELb1EEEEEEEEEvNT_6ParamsE,"",@"SHT_CUDA_INFO"
	.sectionflags	@""
	.align	4


	//----- nvinfo : EIATTR_CUDA_API_VERSION
	.align		4
        /*0000*/ 	.byte	0x04, 0x37
        /*0002*/ 	.short	(.L_150 - .L_149)
.L_149:
        /*0004*/ 	.word	0x00000082


	//----- nvinfo : EIATTR_KPARAM_INFO
	.align		4
.L_150:
        /*0008*/ 	.byte	0x04, 0x17
        /*000a*/ 	.short	(.L_152 - .L_151)
.L_151:
        /*000c*/ 	.word	0x00000000
        /*0010*/ 	.short	0x0000
        /*0012*/ 	.short	0x0000
        /*0014*/ 	.byte	0x00, 0xf0, 0x01, 0x2a


	//----- nvinfo : EIATTR_SPARSE_MMA_MASK
	.align		4
.L_152:
        /*0018*/ 	.byte	0x03, 0x50
        /*001a*/ 	.short	0x0000


	//----- nvinfo : EIATTR_MAXREG_COUNT
	.align		4
        /*001c*/ 	.byte	0x03, 0x1b
        /*001e*/ 	.short	0x00a8


	//----- nvinfo : EIATTR_MERCURY_ISA_VERSION
	.align		4
        /*0020*/ 	.byte	0x03, 0x5f
        /*0022*/ 	.short	0x0101


	//----- nvinfo : EIATTR_VRC_CTA_INIT_COUNT
	.align		4
        /*0024*/ 	.byte	0x02, 0x4a
	.zero		1
	.zero		1


	//----- nvinfo : EIATTR_EXIT_INSTR_OFFSETS
	.align		4
        /*0028*/ 	.byte	0x04, 0x1c
        /*002a*/ 	.short	(.L_154 - .L_153)


	//   ....[0]....
.L_153:
        /*002c*/ 	.word	0x00000010


	//----- nvinfo : EIATTR_MAX_THREADS
	.align		4
.L_154:
        /*0030*/ 	.byte	0x04, 0x05
        /*0032*/ 	.short	(.L_156 - .L_155)
.L_155:
        /*0034*/ 	.word	0x00000180
        /*0038*/ 	.word	0x00000001
        /*003c*/ 	.word	0x00000001


	//----- nvinfo : EIATTR_CBANK_PARAM_SIZE
	.align		4
.L_156:
        /*0040*/ 	.byte	0x03, 0x19
        /*0042*/ 	.short	0x0a80


	//----- nvinfo : EIATTR_PARAM_CBANK
	.align		4
        /*0044*/ 	.byte	0x04, 0x0a
        /*0046*/ 	.short	(.L_158 - .L_157)
	.align		4
.L_157:
        /*0048*/ 	.word	index@(.nv.constant0._ZN7cutlass13device_kernelIN5flash11enable_sm90INS1_16FlashAttnFwdSm90INS1_25CollectiveMainloopFwdSm90ILi2EN4cute5tupleIJNS5_1CILi1EEES8_S8_EEENS6_IJNS7_ILi128EEESA_SA_EEELi128ENS_10bfloat16_tEfNS_4arch4Sm90ELb1ELb0ELb1ELb1ELb1ELb0ELb0ELb1ELb1ELb1ELb1ELb0EEENS1_21CollectiveEpilogueFwdISB_S9_SC_SE_Li256ELb1ELb1ELb1ELb0EEENS1_36VarlenDynamicPersistentTileSchedulerILi128ELi128ELi256ELi128ELb1ELb1ELb1ELb1ELb1ELb1EEEEEEEEEvNT_6ParamsE)
        /*004c*/ 	.short	0x0380
        /*004e*/ 	.short	0x0a80


	//----- nvinfo : EIATTR_SW_WAR
	.align		4
.L_158:
        /*0050*/ 	.byte	0x04, 0x36
        /*0052*/ 	.short	(.L_160 - .L_159)
.L_159:
        /*0054*/ 	.word	0x00000008
.L_160:


//--------------------- .nv.info._ZN7cutlass13device_kernelIN5flash11enable_sm90INS1_16FlashAttnFwdSm90INS1_25CollectiveMainloopFwdSm90ILi2EN4cute5tupleIJNS5_1CILi1EEES8_S8_EEENS6_IJNS7_ILi128EEESA_SA_EEELi128ENS_10bfloat16_tEfNS_4arch4Sm90ELb1ELb0ELb1ELb1ELb1ELb1ELb0ELb1ELb1ELb1ELb1ELb0EEENS1_21CollectiveEpilogueFwdISB_S9_SC_SE_Li256ELb1ELb1ELb1ELb0EEENS1_36VarlenDynamicPersistentTileSchedulerILi128ELi128ELi256ELi128ELb1ELb1ELb1ELb1ELb1ELb1EEEEEEEEEvNT_6ParamsE --------------------------
	.section	.nv.info._ZN7cutlass13device_kernelIN5flash11enable_sm90INS1_16FlashAttnFwdSm90INS1_25CollectiveMainloopFwdSm90ILi2EN4cute5tupleIJNS5_1CILi1EEES8_S8_EEENS6_IJNS7_ILi128EEESA_SA_EEELi128ENS_10bfloat16_tEfNS_4arch4Sm90ELb1ELb0ELb1ELb1ELb1ELb1ELb0ELb1ELb1ELb1ELb1ELb0EEENS1_21CollectiveEpilogueFwdISB_S9_SC_SE_Li256ELb1ELb1ELb1ELb0EEENS1_36VarlenDynamicPersistentTileSchedulerILi128ELi128ELi256ELi128ELb1ELb1ELb1ELb1ELb1ELb1EEEEEEEEEvNT_6ParamsE,"",@"SHT_CUDA_INFO"
	.sectionflags	@""
	.align	4


	//----- nvinfo : EIATTR_CUDA_API_VERSION
	.align		4
        /*0000*/ 	.byte	0x04, 0x37
        /*0002*/ 	.short	(.L_162 - .L_161)
.L_161:
        /*0004*/ 	.word	0x00000082


	//----- nvinfo : EIATTR_KPARAM_INFO
	.align		4
.L_162:
        /*0008*/ 	.byte	0x04, 0x17
        /*000a*/ 	.short	(.L_164 - .L_163)
.L_163:
        /*000c*/ 	.word	0x00000000
        /*0010*/ 	.short	0x0000
        /*0012*/ 	.short	0x0000
        /*0014*/ 	.byte	0x00, 0xf0, 0x01, 0x2a


	//----- nvinfo : EIATTR_SPARSE_MMA_MASK
	.align		4
.L_164:
        /*0018*/ 	.byte	0x03, 0x50
        /*001a*/ 	.short	0x0000


	//----- nvinfo : EIATTR_MAXREG_COUNT
	.align		4
        /*001c*/ 	.byte	0x03, 0x1b
        /*001e*/ 	.short	0x00a8


	//----- nvinfo : EIATTR_MERCURY_ISA_VERSION
	.align		4
        /*0020*/ 	.byte	0x03, 0x5f
        /*0022*/ 	.short	0x0101


	//----- nvinfo : EIATTR_VRC_CTA_INIT_COUNT
	.align		4
        /*0024*/ 	.byte	0x02, 0x4a
	.zero		1
	.zero		1


	//----- nvinfo : EIATTR_EXIT_INSTR_OFFSETS
	.align		4
        /*0028*/ 	.byte	0x04, 0x1c
        /*002a*/ 	.short	(.L_166 - .L_165)


	//   ....[0]....
.L_165:
        /*002c*/ 	.word	0x00000010


	//----- nvinfo : EIATTR_MAX_THREADS
	.align		4
.L_166:
        /*0030*/ 	.byte	0x04, 0x05
        /*0032*/ 	.short	(.L_168 - .L_167)
.L_167:
        /*0034*/ 	.word	0x00000180
        /*0038*/ 	.word	0x00000001
        /*003c*/ 	.word	0x00000001


	//----- nvinfo : EIATTR_CBANK_PARAM_SIZE
	.align		4
.L_168:
        /*0040*/ 	.byte	0x03, 0x19
        /*0042*/ 	.short	0x0a80


	//----- nvinfo : EIATTR_PARAM_CBANK
	.align		4
        /*0044*/ 	.byte	0x04, 0x0a
        /*0046*/ 	.short	(.L_170 - .L_169)
	.align		4
.L_169:
        /*0048*/ 	.word	index@(.nv.constant0._ZN7cutlass13device_kernelIN5flash11enable_sm90INS1_16FlashAttnFwdSm90INS1_25CollectiveMainloopFwdSm90ILi2EN4cute5tupleIJNS5_1CILi1EEES8_S8_EEENS6_IJNS7_ILi128EEESA_SA_EEELi128ENS_10bfloat16_tEfNS_4arch4Sm90ELb1ELb0ELb1ELb1ELb1ELb1ELb0ELb1ELb1ELb1ELb1ELb0EEENS1_21CollectiveEpilogueFwdISB_S9_SC_SE_Li256ELb1ELb1ELb1ELb0EEENS1_36VarlenDynamicPersistentTileSchedulerILi128ELi128ELi256ELi128ELb1ELb1ELb1ELb1ELb1ELb1EEEEEEEEEvNT_6ParamsE)
        /*004c*/ 	.short	0x0380
        /*004e*/ 	.short	0x0a80


	//----- nvinfo : EIATTR_SW_WAR
	.align		4
.L_170:
        /*0050*/ 	.byte	0x04, 0x36
        /*0052*/ 	.short	(.L_172 - .L_171)
.L_171:
        /*0054*/ 	.word	0x00000008
.L_172:


//--------------------- .nv.callgraph             --------------------------
	.section	.nv.callgraph,"",@"SHT_CUDA_CALLGRAPH"
	.align	4
	.sectionentsize	8
	.align		4
        /*0000*/ 	.word	0x00000000
	.align		4
        /*0004*/ 	.word	0xffffffff
	.align		4
        /*0008*/ 	.word	0x00000000
	.align		4
        /*000c*/ 	.word	0xfffffffe
	.align		4
        /*0010*/ 	.word	0x00000000
	.align		4
        /*0014*/ 	.word	0xfffffffd
	.align		4
        /*0018*/ 	.word	0x00000000
	.align		4
        /*001c*/ 	.word	0xfffffffc


//--------------------- .nv.constant4             --------------------------
	.section	.nv.constant4,"a",@progbits
	.align	8
	.align		8
.nv.constant4:
        /*0000*/ 	.dword	_ZN86_INTERNAL_50bebadd_50_flash_fwd_hdim128_bf16_paged_split_softcap_sm90_cu_744032ad_28724cuda3std3__45__cpo5beginE
	.align		8
        /*0008*/ 	.dword	_ZN86_INTERNAL_50bebadd_50_flash_fwd_hdim128_bf16_paged_split_softcap_sm90_cu_744032ad_28724cuda3std3__45__cpo3endE
	.align		8
        /*0010*/ 	.dword	_ZN86_INTERNAL_50bebadd_50_flash_fwd_hdim128_bf16_paged_split_softcap_sm90_cu_744032ad_28724cuda3std3__45__cpo6cbeginE
	.align		8
        /*0018*/ 	.dword	_ZN86_INTERNAL_50bebadd_50_flash_fwd_hdim128_bf16_paged_split_softcap_sm90_cu_744032ad_28724cuda3std3__45__cpo4cendE
	.align		8
        /*0020*/ 	.dword	_ZN86_INTERNAL_50bebadd_50_flash_fwd_hdim128_bf16_paged_split_softcap_sm90_cu_744032ad_28724cuda3std3__488_GLOBAL__N__50bebadd_50_flash_fwd_hdim128_bf16_paged_split_softcap_sm90_cu_744032ad_28726ignoreE
	.align		8
        /*0028*/ 	.dword	_ZN86_INTERNAL_50bebadd_50_flash_fwd_hdim128_bf16_paged_split_softcap_sm90_cu_744032ad_28724cuda3std3__419piecewise_constructE
	.align		8
        /*0030*/ 	.dword	_ZN86_INTERNAL_50bebadd_50_flash_fwd_hdim128_bf16_paged_split_softcap_sm90_cu_744032ad_28724cuda3std3__48in_placeE
	.align		8
        /*0038*/ 	.dword	_ZN86_INTERNAL_50bebadd_50_flash_fwd_hdim128_bf16_paged_split_softcap_sm90_cu_744032ad_28724cuda3std6ranges3__45__cpo4swapE
	.align		8
        /*0040*/ 	.dword	_ZN86_INTERNAL_50bebadd_50_flash_fwd_hdim128_bf16_paged_split_softcap_sm90_cu_744032ad_28724cuda3std6ranges3__45__cpo9iter_moveE
	.align		8
        /*0048*/ 	.dword	_ZN86_INTERNAL_50bebadd_50_flash_fwd_hdim128_bf16_paged_split_softcap_sm90_cu_744032ad_28724cute7productE
	.align		8
        /*0050*/ 	.dword	_ZN86_INTERNAL_50bebadd_50_flash_fwd_hdim128_bf16_paged_split_softcap_sm90_cu_744032ad_28724cute1_E


//--------------------- .text._ZN7cutlass13device_kernelIN5flash11enable_sm90INS1_16FlashAttnFwdSm90INS1_25CollectiveMainloopFwdSm90ILi2EN4cute5tupleIJNS5_1CILi1EEES8_S8_EEENS6_IJNS7_ILi128EEESA_SA_EEELi128ENS_10bfloat16_tEfNS_4arch4Sm90ELb0ELb0ELb1ELb0ELb1ELb0ELb0ELb1ELb1ELb1ELb1ELb0EEENS1_21CollectiveEpilogueFwdISB_S9_SC_SE_Li256ELb0ELb1ELb1ELb0EEENS1_19SingleTileSchedulerILb0ELb1ELb1ELi128EEEEEEEEEvNT_6ParamsE --------------------------
	.section	.text._ZN7cutlass13device_kernelIN5flash11enable_sm90INS1_16FlashAttnFwdSm90INS1_25CollectiveMainloopFwdSm90ILi2EN4cute5tupleIJNS5_1CILi1EEES8_S8_EEENS6_IJNS7_ILi128EEESA_SA_EEELi128ENS_10bfloat16_tEfNS_4arch4Sm90ELb0ELb0ELb1ELb0ELb1ELb0ELb0ELb1ELb1ELb1ELb1ELb0EEENS1_21CollectiveEpilogueFwdISB_S9_SC_SE_Li256ELb0ELb1ELb1ELb0EEENS1_19SingleTileSchedulerILb0ELb1ELb1ELi128EEEEEEEEEvNT_6ParamsE,"ax",@progbits
	.align	128
.text._ZN7cutlass13device_kernelIN5flash11enable_sm90INS1_16FlashAttnFwdSm90INS1_25CollectiveMainloopFwdSm90ILi2EN4cute5tupleIJNS5_1CILi1EEES8_S8_EEENS6_IJNS7_ILi128EEESA_SA_EEELi128ENS_10bfloat16_tEfNS_4arch4Sm90ELb0ELb0ELb1ELb0ELb1ELb0ELb0ELb1ELb1ELb1ELb1ELb0EEENS1_21CollectiveEpilogueFwdISB_S9_SC_SE_Li256ELb0ELb1ELb1ELb0EEENS1_19SingleTileSchedulerILb0ELb1ELb1ELi128EEEEEEEEEvNT_6ParamsE:
        .type           _ZN7cutlass13device_kernelIN5flash11enable_sm90INS1_16FlashAttnFwdSm90INS1_25CollectiveMainloopFwdSm90ILi2EN4cute5tupleIJNS5_1CILi1EEES8_S8_EEENS6_IJNS7_ILi128EEESA_SA_EEELi128ENS_10bfloat16_tEfNS_4arch4Sm90ELb0ELb0ELb1ELb0ELb1ELb0ELb0ELb1ELb1ELb1ELb1ELb0EEENS1_21CollectiveEpilogueFwdISB_S9_SC_SE_Li256ELb0ELb1ELb1ELb0EEENS1_19SingleTileSchedulerILb0ELb1ELb1ELi128EEEEEEEEEvNT_6ParamsE,@function
        .size           _ZN7cutlass13device_kernelIN5flash11enable_sm90INS1_16FlashAttnFwdSm90INS1_25CollectiveMainloopFwdSm90ILi2EN4cute5tupleIJNS5_1CILi1EEES8_S8_EEENS6_IJNS7_ILi128EEESA_SA_EEELi128ENS_10bfloat16_tEfNS_4arch4Sm90ELb0ELb0ELb1ELb0ELb1ELb0ELb0ELb1ELb1ELb1ELb1ELb0EEENS1_21CollectiveEpilogueFwdISB_S9_SC_SE_Li256ELb0ELb1ELb1ELb0EEENS1_19SingleTileSchedulerILb0ELb1ELb1ELi128EEEEEEEEEvNT_6ParamsE,(.L_x_9 - _ZN7cutlass13device_kernelIN5flash11enable_sm90INS1_16FlashAttnFwdSm90INS1_25CollectiveMainloopFwdSm90ILi2EN4cute5tupleIJNS5_1CILi1EEES8_S8_EEENS6_IJNS7_ILi128EEESA_SA_EEELi128ENS_10bfloat16_tEfNS_4arch4Sm90ELb0ELb0ELb1ELb0ELb1ELb0ELb0ELb1ELb1ELb1ELb1ELb0EEENS1_21CollectiveEpilogueFwdISB_S9_SC_SE_Li256ELb0ELb1ELb1ELb0EEENS1_19SingleTileSchedulerILb0ELb1ELb1ELi128EEEEEEEEEvNT_6ParamsE)
        .other          _ZN7cutlass13device_kernelIN5flash11enable_sm90INS1_16FlashAttnFwdSm90INS1_25CollectiveMainloopFwdSm90ILi2EN4cute5tupleIJNS5_1CILi1EEES8_S8_EEENS6_IJNS7_ILi128EEESA_SA_EEELi128ENS_10bfloat16_tEfNS_4arch4Sm90ELb0ELb0ELb1ELb0ELb1ELb0ELb0ELb1ELb1ELb1ELb1ELb0EEENS1_21CollectiveEpilogueFwdISB_S9_SC_SE_Li256ELb0ELb1ELb1ELb0EEENS1_19SingleTileSchedulerILb0ELb1ELb1ELi128EEEEEEEEEvNT_6ParamsE,@"STO_CUDA_ENTRY STV_DEFAULT"
_ZN7cutlass13device_kernelIN5flash11enable_sm90INS1_16FlashAttnFwdSm90INS1_25CollectiveMainloopFwdSm90ILi2EN4cute5tupleIJNS5_1CILi1EEES8_S8_EEENS6_IJNS7_ILi128EEESA_SA_EEELi128ENS_10bfloat16_tEfNS_4arch4Sm90ELb0ELb0ELb1ELb0ELb1ELb0ELb0ELb1ELb1ELb1ELb1ELb0EEENS1_21CollectiveEpilogueFwdISB_S9_SC_SE_Li256ELb0ELb1ELb1ELb0EEENS1_19SingleTileSchedulerILb0ELb1ELb1ELi128EEEEEEEEEvNT_6ParamsE:
[----:B------:R-:W-:Y:S01]  /*0000*/  LDC R1, c[0x0][0x37c] ;  /* 0x0000df00ff017b82 */ /* 0x000fe20000000800 */
[----:B------:R-:W-:Y:S05]  /*0010*/  EXIT ;  /* 0x000000000000794d */ /* 0x000fea0003800000 */
.L_x_0:
[----:B------:R-:W-:-:S00]  /*0020*/  BRA `(.L_x_0) ;  /* 0xfffffffc00fc7947 */ /* 0x000fc0000383ffff */
[----:B------:R-:W-:-:S00]  /*0030*/  NOP ;  /* 0x0000000000007918 */ /* 0x000fc00000000000 */
        /* <DEDUP_REMOVED lines=12> */
.L_x_9:


//--------------------- .text._ZN7cutlass13device_kernelIN5flash11enable_sm90INS1_16FlashAttnFwdSm90INS1_25CollectiveMainloopFwdSm90ILi2EN4cute5tupleIJNS5_1CILi1EEES8_S8_EEENS6_IJNS7_ILi128EEESA_SA_EEELi128ENS_10bfloat16_tEfNS_4arch4Sm90ELb0ELb0ELb1ELb1ELb1ELb0ELb0ELb1ELb1ELb1ELb1ELb0EEENS1_21CollectiveEpilogueFwdISB_S9_SC_SE_Li256ELb1ELb1ELb1ELb0EEENS1_36VarlenDynamicPersistentTileSchedulerILi128ELi128ELi256ELi128ELb1ELb1ELb1ELb0ELb1ELb1EEEEEEEEEvNT_6ParamsE --------------------------
	.section	.text._ZN7cutlass13device_kernelIN5flash11enable_sm90INS1_16FlashAttnFwdSm90INS1_25CollectiveMainloopFwdSm90ILi2EN4cute5tupleIJNS5_1CILi1EEES8_S8_EEENS6_IJNS7_ILi128EEESA_SA_EEELi128ENS_10bfloat16_tEfNS_4arch4Sm90ELb0ELb0ELb1ELb1ELb1ELb0ELb0ELb1ELb1ELb1ELb1ELb0EEENS1_21CollectiveEpilogueFwdISB_S9_SC_SE_Li256ELb1ELb1ELb1ELb0EEENS1_36VarlenDynamicPersistentTileSchedulerILi128ELi128ELi256ELi128ELb1ELb1ELb1ELb0ELb1ELb1EEEEEEEEEvNT_6ParamsE,"ax",@progbits
	.align	128
.text._ZN7cutlass13device_kernelIN5flash11enable_sm90INS1_16FlashAttnFwdSm90INS1_25CollectiveMainloopFwdSm90ILi2EN4cute5tupleIJNS5_1CILi1EEES8_S8_EEENS6_IJNS7_ILi128EEESA_SA_EEELi128ENS_10bfloat16_tEfNS_4arch4Sm90ELb0ELb0ELb1ELb1ELb1ELb0ELb0ELb1ELb1ELb1ELb1ELb0EEENS1_21CollectiveEpilogueFwdISB_S9_SC_SE_Li256ELb1ELb1ELb1ELb0EEENS1_36VarlenDynamicPersistentTileSchedulerILi128ELi128ELi256ELi128ELb1ELb1ELb1ELb0ELb1ELb1EEEEEEEEEvNT_6ParamsE:
        .type           _ZN7cutlass13device_kernelIN5flash11enable_sm90INS1_16FlashAttnFwdSm90INS1_25CollectiveMainloopFwdSm90ILi2EN4cute5tupleIJNS5_1CILi1EEES8_S8_EEENS6_IJNS7_ILi128EEESA_SA_EEELi128ENS_10bfloat16_tEfNS_4arch4Sm90ELb0ELb0ELb1ELb1ELb1ELb0ELb0ELb1ELb1ELb1ELb1ELb0EEENS1_21CollectiveEpilogueFwdISB_S9_SC_SE_Li256ELb1ELb1ELb1ELb0EEENS1_36VarlenDynamicPersistentTileSchedulerILi128ELi128ELi256ELi128ELb1ELb1ELb1ELb0ELb1ELb1EEEEEEEEEvNT_6ParamsE,@function
        .size           _ZN7cutlass13device_kernelIN5flash11enable_sm90INS1_16FlashAttnFwdSm90INS1_25CollectiveMainloopFwdSm90ILi2EN4cute5tupleIJNS5_1CILi1EEES8_S8_EEENS6_IJNS7_ILi128EEESA_SA_EEELi128ENS_10bfloat16_tEfNS_4arch4Sm90ELb0ELb0ELb1ELb1ELb1ELb0ELb0ELb1ELb1ELb1ELb1ELb0EEENS1_21CollectiveEpilogueFwdISB_S9_SC_SE_Li256ELb1ELb1ELb1ELb0EEENS1_36VarlenDynamicPersistentTileSchedulerILi128ELi128ELi256ELi128ELb1ELb1ELb1ELb0ELb1ELb1EEEEEEEEEvNT_6ParamsE,(.L_x_10 - _ZN7cutlass13device_kernelIN5flash11enable_sm90INS1_16FlashAttnFwdSm90INS1_25CollectiveMainloopFwdSm90ILi2EN4cute5tupleIJNS5_1CILi1EEES8_S8_EEENS6_IJNS7_ILi128EEESA_SA_EEELi128ENS_10bfloat16_tEfNS_4arch4Sm90ELb0ELb0ELb1ELb1ELb1ELb0ELb0ELb1ELb1ELb1ELb1ELb0EEENS1_21CollectiveEpilogueFwdISB_S9_SC_SE_Li256ELb1ELb1ELb1ELb0EEENS1_36VarlenDynamicPersistentTileSchedulerILi128ELi128ELi256ELi128ELb1ELb1ELb1ELb0ELb1ELb1EEEEEEEEEvNT_6ParamsE)
        .other          _ZN7cutlass13device_kernelIN5flash11enable_sm90INS1_16FlashAttnFwdSm90INS1_25CollectiveMainloopFwdSm90ILi2EN4cute5tupleIJNS5_1CILi1EEES8_S8_EEENS6_IJNS7_ILi128EEESA_SA_EEELi128ENS_10bfloat16_tEfNS_4arch4Sm90ELb0ELb0ELb1ELb1ELb1ELb0ELb0ELb1ELb1ELb1ELb1ELb0EEENS1_21CollectiveEpilogueFwdISB_S9_SC_SE_Li256ELb1ELb1ELb1ELb0EEENS1_36VarlenDynamicPersistentTileSchedulerILi128ELi128ELi256ELi128ELb1ELb1ELb1ELb0ELb1ELb1EEEEEEEEEvNT_6ParamsE,@"STO_CUDA_ENTRY STV_DEFAULT"
_ZN7cutlass13device_kernelIN5flash11enable_sm90INS1_16FlashAttnFwdSm90INS1_25CollectiveMainloopFwdSm90ILi2EN4cute5tupleIJNS5_1CILi1EEES8_S8_EEENS6_IJNS7_ILi128EEESA_SA_EEELi128ENS_10bfloat16_tEfNS_4arch4Sm90ELb0ELb0ELb1ELb1ELb1ELb0ELb0ELb1ELb1ELb1ELb1ELb0EEENS1_21CollectiveEpilogueFwdISB_S9_SC_SE_Li256ELb1ELb1ELb1ELb0EEENS1_36VarlenDynamicPersistentTileSchedulerILi128ELi128ELi256ELi128ELb1ELb1ELb1ELb0ELb1ELb1EEEEEEEEEvNT_6ParamsE:
[----:B------:R-:W-:Y:S01]  /*0000*/  LDC R1, c[0x0][0x37c] ;  /* 0x0000df00ff017b82 */ /* 0x000fe20000000800 */
[----:B------:R-:W-:Y:S05]  /*0010*/  EXIT ;  /* 0x000000000000794d */ /* 0x000fea0003800000 */
.L_x_1:
        /* <DEDUP_REMOVED lines=14> */
.L_x_10:


//--------------------- .text._ZN7cutlass13device_kernelIN5flash11enable_sm90INS1_16FlashAttnFwdSm90INS1_25CollectiveMainloopFwdSm90ILi2EN4cute5tupleIJNS5_1CILi1EEES8_S8_EEENS6_IJNS7_ILi128EEESA_SA_EEELi128ENS_10bfloat16_tEfNS_4arch4Sm90ELb0ELb0ELb1ELb1ELb1ELb1ELb0ELb1ELb1ELb1ELb1ELb0EEENS1_21CollectiveEpilogueFwdISB_S9_SC_SE_Li256ELb1ELb1ELb1ELb0EEENS1_36VarlenDynamicPersistentTileSchedulerILi128ELi128ELi256ELi128ELb1ELb1ELb1ELb0ELb1ELb1EEEEEEEEEvNT_6ParamsE --------------------------
	.section	.text._ZN7cutlass13device_kernelIN5flash11enable_sm90INS1_16FlashAttnFwdSm90INS1_25CollectiveMainloopFwdSm90ILi2EN4cute5tupleIJNS5_1CILi1EEES8_S8_EEENS6_IJNS7_ILi128EEESA_SA_EEELi128ENS_10bfloat16_tEfNS_4arch4Sm90ELb0ELb0ELb1ELb1ELb1ELb1ELb0ELb1ELb1ELb1ELb1ELb0EEENS1_21CollectiveEpilogueFwdISB_S9_SC_SE_Li256ELb1ELb1ELb1ELb0EEENS1_36VarlenDynamicPersistentTileSchedulerILi128ELi128ELi256ELi128ELb1ELb1ELb1ELb0ELb1ELb1EEEEEEEEEvNT_6ParamsE,"ax",@progbits
	.align	128
.text._ZN7cutlass13device_kernelIN5flash11enable_sm90INS1_16FlashAttnFwdSm90INS1_25CollectiveMainloopFwdSm90ILi2EN4cute5tupleIJNS5_1CILi1EEES8_S8_EEENS6_IJNS7_ILi128EEESA_SA_EEELi128ENS_10bfloat16_tEfNS_4arch4Sm90ELb0ELb0ELb1ELb1ELb1ELb1ELb0ELb1ELb1ELb1ELb1ELb0EEENS1_21CollectiveEpilogueFwdISB_S9_SC_SE_Li256ELb1ELb1ELb1ELb0EEENS1_36VarlenDynamicPersistentTileSchedulerILi128ELi128ELi256ELi128ELb1ELb1ELb1ELb0ELb1ELb1EEEEEEEEEvNT_6ParamsE:
        .type           _ZN7cutlass13device_kernelIN5flash11enable_sm90INS1_16FlashAttnFwdSm90INS1_25CollectiveMainloopFwdSm90ILi2EN4cute5tupleIJNS5_1CILi1EEES8_S8_EEENS6_IJNS7_ILi128EEESA_SA_EEELi128ENS_10bfloat16_tEfNS_4arch4Sm90ELb0ELb0ELb1ELb1ELb1ELb1ELb0ELb1ELb1ELb1ELb1ELb0EEENS1_21CollectiveEpilogueFwdISB_S9_SC_SE_Li256ELb1ELb1ELb1ELb0EEENS1_36VarlenDynamicPersistentTileSchedulerILi128ELi128ELi256ELi128ELb1ELb1ELb1ELb0ELb1ELb1EEEEEEEEEvNT_6ParamsE,@function
        .size           _ZN7cutlass13device_kernelIN5flash11enable_sm90INS1_16FlashAttnFwdSm90INS1_25CollectiveMainloopFwdSm90ILi2EN4cute5tupleIJNS5_1CILi1EEES8_S8_EEENS6_IJNS7_ILi128EEESA_SA_EEELi128ENS_10bfloat16_tEfNS_4arch4Sm90ELb0ELb0ELb1ELb1ELb1ELb1ELb0ELb1ELb1ELb1ELb1ELb0EEENS1_21CollectiveEpilogueFwdISB_S9_SC_SE_Li256ELb1ELb1ELb1ELb0EEENS1_36VarlenDynamicPersistentTileSchedulerILi128ELi128ELi256ELi128ELb1ELb1ELb1ELb0ELb1ELb1EEEEEEEEEvNT_6ParamsE,(.L_x_11 - _ZN7cutlass13device_kernelIN5flash11enable_sm90INS1_16FlashAttnFwdSm90INS1_25CollectiveMainloopFwdSm90ILi2EN4cute5tupleIJNS5_1CILi1EEES8_S8_EEENS6_IJNS7_ILi128EEESA_SA_EEELi128ENS_10bfloat16_tEfNS_4arch4Sm90ELb0ELb0ELb1ELb1ELb1ELb1ELb0ELb1ELb1ELb1ELb1ELb0EEENS1_21CollectiveEpilogueFwdISB_S9_SC_SE_Li256ELb1ELb1ELb1ELb0EEENS1_36VarlenDynamicPersistentTileSchedulerILi128ELi128ELi256ELi128ELb1ELb1ELb1ELb0ELb1ELb1EEEEEEEEEvNT_6ParamsE)
        .other          _ZN7cutlass13device_kernelIN5flash11enable_sm90INS1_16FlashAttnFwdSm90INS1_25CollectiveMainloopFwdSm90ILi2EN4cute5tupleIJNS5_1CILi1EEES8_S8_EEENS6_IJNS7_ILi128EEESA_SA_EEELi128ENS_10bfloat16_tEfNS_4arch4Sm90ELb0ELb0ELb1ELb1ELb1ELb1ELb0ELb1ELb1ELb1ELb1ELb0EEENS1_21CollectiveEpilogueFwdISB_S9_SC_SE_Li256ELb1ELb1ELb1ELb0EEENS1_36VarlenDynamicPersistentTileSchedulerILi128ELi128ELi256ELi128ELb1ELb1ELb1ELb0ELb1ELb1EEEEEEEEEvNT_6ParamsE,@"STO_CUDA_ENTRY STV_DEFAULT"
_ZN7cutlass13device_kernelIN5flash11enable_sm90INS1_16FlashAttnFwdSm90INS1_25CollectiveMainloopFwdSm90ILi2EN4cute5tupleIJNS5_1CILi1EEES8_S8_EEENS6_IJNS7_ILi128EEESA_SA_EEELi128ENS_10bfloat16_tEfNS_4arch4Sm90ELb0ELb0ELb1ELb1ELb1ELb1ELb0ELb1ELb1ELb1ELb1ELb0EEENS1_21CollectiveEpilogueFwdISB_S9_SC_SE_Li256ELb1ELb1ELb1ELb0EEENS1_36VarlenDynamicPersistentTileSchedulerILi128ELi128ELi256ELi128ELb1ELb1ELb1ELb0ELb1ELb1EEEEEEEEEvNT_6ParamsE:
[----:B------:R-:W-:Y:S01]  /*0000*/  LDC R1, c[0x0][0x37c] ;  /* 0x0000df00ff017b82 */ /* 0x000fe20000000800 */
[----:B------:R-:W-:Y:S05]  /*0010*/  EXIT ;  /* 0x000000000000794d */ /* 0x000fea0003800000 */
.L_x_2:
        /* <DEDUP_REMOVED lines=14> */
.L_x_11:


//--------------------- .text._ZN7cutlass13device_kernelIN5flash11enable_sm90INS1_16FlashAttnFwdSm90INS1_25CollectiveMainloopFwdSm90ILi2EN4cute5tupleIJNS5_1CILi1EEES8_S8_EEENS6_IJNS7_ILi128EEESA_SA_EEELi128ENS_10bfloat16_tEfNS_4arch4Sm90ELb0ELb1ELb1ELb0ELb1ELb0ELb0ELb1ELb1ELb1ELb1ELb0EEENS1_21CollectiveEpilogueFwdISB_S9_SC_SE_Li256ELb0ELb1ELb1ELb0EEENS1_19SingleTileSchedulerILb0ELb1ELb1ELi128EEEEEEEEEvNT_6ParamsE --------------------------
	.section	.text._ZN7cutlass13device_kernelIN5flash11enable_sm90INS1_16FlashAttnFwdSm90INS1_25CollectiveMainloopFwdSm90ILi2EN4cute5tupleIJNS5_1CILi1EEES8_S8_EEENS6_IJNS7_ILi128EEESA_SA_EEELi128ENS_10bfloat16_tEfNS_4arch4Sm90ELb0ELb1ELb1ELb0ELb1ELb0ELb0ELb1ELb1ELb1ELb1ELb0EEENS1_21CollectiveEpilogueFwdISB_S9_SC_SE_Li256ELb0ELb1ELb1ELb0EEENS1_19SingleTileSchedulerILb0ELb1ELb1ELi128EEEEEEEEEvNT_6ParamsE,"ax",@progbits
	.align	128
.text._ZN7cutlass13device_kernelIN5flash11enable_sm90INS1_16FlashAttnFwdSm90INS1_25CollectiveMainloopFwdSm90ILi2EN4cute5tupleIJNS5_1CILi1EEES8_S8_EEENS6_IJNS7_ILi128EEESA_SA_EEELi128ENS_10bfloat16_tEfNS_4arch4Sm90ELb0ELb1ELb1ELb0ELb1ELb0ELb0ELb1ELb1ELb1ELb1ELb0EEENS1_21CollectiveEpilogueFwdISB_S9_SC_SE_Li256ELb0ELb1ELb1ELb0EEENS1_19SingleTileSchedulerILb0ELb1ELb1ELi128EEEEEEEEEvNT_6ParamsE:
        .type           _ZN7cutlass13device_kernelIN5flash11enable_sm90INS1_16FlashAttnFwdSm90INS1_25CollectiveMainloopFwdSm90ILi2EN4cute5tupleIJNS5_1CILi1EEES8_S8_EEENS6_IJNS7_ILi128EEESA_SA_EEELi128ENS_10bfloat16_tEfNS_4arch4Sm90ELb0ELb1ELb1ELb0ELb1ELb0ELb0ELb1ELb1ELb1ELb1ELb0EEENS1_21CollectiveEpilogueFwdISB_S9_SC_SE_Li256ELb0ELb1ELb1ELb0EEENS1_19SingleTileSchedulerILb0ELb1ELb1ELi128EEEEEEEEEvNT_6ParamsE,@function
        .size           _ZN7cutlass13device_kernelIN5flash11enable_sm90INS1_16FlashAttnFwdSm90INS1_25CollectiveMainloopFwdSm90ILi2EN4cute5tupleIJNS5_1CILi1EEES8_S8_EEENS6_IJNS7_ILi128EEESA_SA_EEELi128ENS_10bfloat16_tEfNS_4arch4Sm90ELb0ELb1ELb1ELb0ELb1ELb0ELb0ELb1ELb1ELb1ELb1ELb0EEENS1_21CollectiveEpilogueFwdISB_S9_SC_SE_Li256ELb0ELb1ELb1ELb0EEENS1_19SingleTileSchedulerILb0ELb1ELb1ELi128EEEEEEEEEvNT_6ParamsE,(.L_x_12 - _ZN7cutlass13device_kernelIN5flash11enable_sm90INS1_16FlashAttnFwdSm90INS1_25CollectiveMainloopFwdSm90ILi2EN4cute5tupleIJNS5_1CILi1EEES8_S8_EEENS6_IJNS7_ILi128EEESA_SA_EEELi128ENS_10bfloat16_tEfNS_4arch4Sm90ELb0ELb1ELb1ELb0ELb1ELb0ELb0ELb1ELb1ELb1ELb1ELb0EEENS1_21CollectiveEpilogueFwdISB_S9_SC_SE_Li256ELb0ELb1ELb1ELb0EEENS1_19SingleTileSchedulerILb0ELb1ELb1ELi128EEEEEEEEEvNT_6ParamsE)
        .other          _ZN7cutlass13device_kernelIN5flash11enable_sm90INS1_16FlashAttnFwdSm90INS1_25CollectiveMainloopFwdSm90ILi2EN4cute5tupleIJNS5_1CILi1EEES8_S8_EEENS6_IJNS7_ILi128EEESA_SA_EEELi128ENS_10bfloat16_tEfNS_4arch4Sm90ELb0ELb1ELb1ELb0ELb1ELb0ELb0ELb1ELb1ELb1ELb1ELb0EEENS1_21CollectiveEpilogueFwdISB_S9_SC_SE_Li256ELb0ELb1ELb1ELb0EEENS1_19SingleTileSchedulerILb0ELb1ELb1ELi128EEEEEEEEEvNT_6ParamsE,@"STO_CUDA_ENTRY STV_DEFAULT"
_ZN7cutlass13device_kernelIN5flash11enable_sm90INS1_16FlashAttnFwdSm90INS1_25CollectiveMainloopFwdSm90ILi2EN4cute5tupleIJNS5_1CILi1EEES8_S8_EEENS6_IJNS7_ILi128EEESA_SA_EEELi128ENS_10bfloat16_tEfNS_4arch4Sm90ELb0ELb1ELb1ELb0ELb1ELb0ELb0ELb1ELb1ELb1ELb1ELb0EEENS1_21CollectiveEpilogueFwdISB_S9_SC_SE_Li256ELb0ELb1ELb1ELb0EEENS1_19SingleTileSchedulerILb0ELb1ELb1ELi128EEEEEEEEEvNT_6ParamsE:
[----:B------:R-:W-:Y:S01]  /*0000*/  LDC R1, c[0x0][0x37c] ;  /* 0x0000df00ff017b82 */ /* 0x000fe20000000800 */
[----:B------:R-:W-:Y:S05]  /*0010*/  EXIT ;  /* 0x000000000000794d */ /* 0x000fea0003800000 */
.L_x_3:
        /* <DEDUP_REMOVED lines=14> */
.L_x_12:


//--------------------- .text._ZN7cutlass13device_kernelIN5flash11enable_sm90INS1_16FlashAttnFwdSm90INS1_25CollectiveMainloopFwdSm90ILi2EN4cute5tupleIJNS5_1CILi1EEES8_S8_EEENS6_IJNS7_ILi128EEESA_SA_EEELi128ENS_10bfloat16_tEfNS_4arch4Sm90ELb0ELb1ELb1ELb1ELb1ELb0ELb0ELb1ELb1ELb1ELb1ELb0EEENS1_21CollectiveEpilogueFwdISB_S9_SC_SE_Li256ELb1ELb1ELb1ELb0EEENS1_36VarlenDynamicPersistentTileSchedulerILi128ELi128ELi256ELi128ELb1ELb1ELb1ELb1ELb0ELb1EEEEEEEEEvNT_6ParamsE --------------------------
	.section	.text._ZN7cutlass13device_kernelIN5flash11enable_sm90INS1_16FlashAttnFwdSm90INS1_25CollectiveMainloopFwdSm90ILi2EN4cute5tupleIJNS5_1CILi1EEES8_S8_EEENS6_IJNS7_ILi128EEESA_SA_EEELi128ENS_10bfloat16_tEfNS_4arch4Sm90ELb0ELb1ELb1ELb1ELb1ELb0ELb0ELb1ELb1ELb1ELb1ELb0EEENS1_21CollectiveEpilogueFwdISB_S9_SC_SE_Li256ELb1ELb1ELb1ELb0EEENS1_36VarlenDynamicPersistentTileSchedulerILi128ELi128ELi256ELi128ELb1ELb1ELb1ELb1ELb0ELb1EEEEEEEEEvNT_6ParamsE,"ax",@progbits
	.align	128
.text._ZN7cutlass13device_kernelIN5flash11enable_sm90INS1_16FlashAttnFwdSm90INS1_25CollectiveMainloopFwdSm90ILi2EN4cute5tupleIJNS5_1CILi1EEES8_S8_EEENS6_IJNS7_ILi128EEESA_SA_EEELi128ENS_10bfloat16_tEfNS_4arch4Sm90ELb0ELb1ELb1ELb1ELb1ELb0ELb0ELb1ELb1ELb1ELb1ELb0EEENS1_21CollectiveEpilogueFwdISB_S9_SC_SE_Li256ELb1ELb1ELb1ELb0EEENS1_36VarlenDynamicPersistentTileSchedulerILi128ELi128ELi256ELi128ELb1ELb1ELb1ELb1ELb0ELb1EEEEEEEEEvNT_6ParamsE:
        .type           _ZN7cutlass13device_kernelIN5flash11enable_sm90INS1_16FlashAttnFwdSm90INS1_25CollectiveMainloopFwdSm90ILi2EN4cute5tupleIJNS5_1CILi1EEES8_S8_EEENS6_IJNS7_ILi128EEESA_SA_EEELi128ENS_10bfloat16_tEfNS_4arch4Sm90ELb0ELb1ELb1ELb1ELb1ELb0ELb0ELb1ELb1ELb1ELb1ELb0EEENS1_21CollectiveEpilogueFwdISB_S9_SC_SE_Li256ELb1ELb1ELb1ELb0EEENS1_36VarlenDynamicPersistentTileSchedulerILi128ELi128ELi256ELi128ELb1ELb1ELb1ELb1ELb0ELb1EEEEEEEEEvNT_6ParamsE,@function
        .size           _ZN7cutlass13device_kernelIN5flash11enable_sm90INS1_16FlashAttnFwdSm90INS1_25CollectiveMainloopFwdSm90ILi2EN4cute5tupleIJNS5_1CILi1EEES8_S8_EEENS6_IJNS7_ILi128EEESA_SA_EEELi128ENS_10bfloat16_tEfNS_4arch4Sm90ELb0ELb1ELb1ELb1ELb1ELb0ELb0ELb1ELb1ELb1ELb1ELb0EEENS1_21CollectiveEpilogueFwdISB_S9_SC_SE_Li256ELb1ELb1ELb1ELb0EEENS1_36VarlenDynamicPersistentTileSchedulerILi128ELi128ELi256ELi128ELb1ELb1ELb1ELb1ELb0ELb1EEEEEEEEEvNT_6ParamsE,(.L_x_13 - _ZN7cutlass13device_kernelIN5flash11enable_sm90INS1_16FlashAttnFwdSm90INS1_25CollectiveMainloopFwdSm90ILi2EN4cute5tupleIJNS5_1CILi1EEES8_S8_EEENS6_IJNS7_ILi128EEESA_SA_EEELi128ENS_10bfloat16_tEfNS_4arch4Sm90ELb0ELb1ELb1ELb1ELb1ELb0ELb0ELb1ELb1ELb1ELb1ELb0EEENS1_21CollectiveEpilogueFwdISB_S9_SC_SE_Li256ELb1ELb1ELb1ELb0EEENS1_36VarlenDynamicPersistentTileSchedulerILi128ELi128ELi256ELi128ELb1ELb1ELb1ELb1ELb0ELb1EEEEEEEEEvNT_6ParamsE)
        .other          _ZN7cutlass13device_kernelIN5flash11enable_sm90INS1_16FlashAttnFwdSm90INS1_25CollectiveMainloopFwdSm90ILi2EN4cute5tupleIJNS5_1CILi1EEES8_S8_EEENS6_IJNS7_ILi128EEESA_SA_EEELi128ENS_10bfloat16_tEfNS_4arch4Sm90ELb0ELb1ELb1ELb1ELb1ELb0ELb0ELb1ELb1ELb1ELb1ELb0EEENS1_21CollectiveEpilogueFwdISB_S9_SC_SE_Li256ELb1ELb1ELb1ELb0EEENS1_36VarlenDynamicPersistentTileSchedulerILi128ELi128ELi256ELi128ELb1ELb1ELb1ELb1ELb0ELb1EEEEEEEEEvNT_6ParamsE,@"STO_CUDA_ENTRY STV_DEFAULT"
_ZN7cutlass13device_kernelIN5flash11enable_sm90INS1_16FlashAttnFwdSm90INS1_25CollectiveMainloopFwdSm90ILi2EN4cute5tupleIJNS5_1CILi1EEES8_S8_EEENS6_IJNS7_ILi128EEESA_SA_EEELi128ENS_10bfloat16_tEfNS_4arch4Sm90ELb0ELb1ELb1ELb1ELb1ELb0ELb0ELb1ELb1ELb1ELb1ELb0EEENS1_21CollectiveEpilogueFwdISB_S9_SC_SE_Li256ELb1ELb1ELb1ELb0EEENS1_36VarlenDynamicPersistentTileSchedulerILi128ELi128ELi256ELi128ELb1ELb1ELb1ELb1ELb0ELb1EEEEEEEEEvNT_6ParamsE:
[----:B------:R-:W-:Y:S01]  /*0000*/  LDC R1, c[0x0][0x37c] ;  /* 0x0000df00ff017b82 */ /* 0x000fe20000000800 */
[----:B------:R-:W-:Y:S05]  /*0010*/  EXIT ;  /* 0x000000000000794d */ /* 0x000fea0003800000 */
.L_x_4:
        /* <DEDUP_REMOVED lines=14> */
.L_x_13:


//--------------------- .text._ZN7cutlass13device_kernelIN5flash11enable_sm90INS1_16FlashAttnFwdSm90INS1_25CollectiveMainloopFwdSm90ILi2EN4cute5tupleIJNS5_1CILi1EEES8_S8_EEENS6_IJNS7_ILi128EEESA_SA_EEELi128ENS_10bfloat16_tEfNS_4arch4Sm90ELb0ELb1ELb1ELb1ELb1ELb1ELb0ELb1ELb1ELb1ELb1ELb0EEENS1_21CollectiveEpilogueFwdISB_S9_SC_SE_Li256ELb1ELb1ELb1ELb0EEENS1_36VarlenDynamicPersistentTileSchedulerILi128ELi128ELi256ELi128ELb1ELb1ELb1ELb1ELb0ELb1EEEEEEEEEvNT_6ParamsE --------------------------
	.section	.text._ZN7cutlass13device_kernelIN5flash11enable_sm90INS1_16FlashAttnFwdSm90INS1_25CollectiveMainloopFwdSm90ILi2EN4cute5tupleIJNS5_1CILi1EEES8_S8_EEENS6_IJNS7_ILi128EEESA_SA_EEELi128ENS_10bfloat16_tEfNS_4arch4Sm90ELb0ELb1ELb1ELb1ELb1ELb1ELb0ELb1ELb1ELb1ELb1ELb0EEENS1_21CollectiveEpilogueFwdISB_S9_SC_SE_Li256ELb1ELb1ELb1ELb0EEENS1_36VarlenDynamicPersistentTileSchedulerILi128ELi128ELi256ELi128ELb1ELb1ELb1ELb1ELb0ELb1EEEEEEEEEvNT_6ParamsE,"ax",@progbits
	.align	128
.text._ZN7cutlass13device_kernelIN5flash11enable_sm90INS1_16FlashAttnFwdSm90INS1_25CollectiveMainloopFwdSm90ILi2EN4cute5tupleIJNS5_1CILi1EEES8_S8_EEENS6_IJNS7_ILi128EEESA_SA_EEELi128ENS_10bfloat16_tEfNS_4arch4Sm90ELb0ELb1ELb1ELb1ELb1ELb1ELb0ELb1ELb1ELb1ELb1ELb0EEENS1_21CollectiveEpilogueFwdISB_S9_SC_SE_Li256ELb1ELb1ELb1ELb0EEENS1_36VarlenDynamicPersistentTileSchedulerILi128ELi128ELi256ELi128ELb1ELb1ELb1ELb1ELb0ELb1EEEEEEEEEvNT_6ParamsE:
        .type           _ZN7cutlass13device_kernelIN5flash11enable_sm90INS1_16FlashAttnFwdSm90INS1_25CollectiveMainloopFwdSm90ILi2EN4cute5tupleIJNS5_1CILi1EEES8_S8_EEENS6_IJNS7_ILi128EEESA_SA_EEELi128ENS_10bfloat16_tEfNS_4arch4Sm90ELb0ELb1ELb1ELb1ELb1ELb1ELb0ELb1ELb1ELb1ELb1ELb0EEENS1_21CollectiveEpilogueFwdISB_S9_SC_SE_Li256ELb1ELb1ELb1ELb0EEENS1_36VarlenDynamicPersistentTileSchedulerILi128ELi128ELi256ELi128ELb1ELb1ELb1ELb1ELb0ELb1EEEEEEEEEvNT_6ParamsE,@function
        .size           _ZN7cutlass13device_kernelIN5flash11enable_sm90INS1_16FlashAttnFwdSm90INS1_25CollectiveMainloopFwdSm90ILi2EN4cute5tupleIJNS5_1CILi1EEES8_S8_EEENS6_IJNS7_ILi128EEESA_SA_EEELi128ENS_10bfloat16_tEfNS_4arch4Sm90ELb0ELb1ELb1ELb1ELb1ELb1ELb0ELb1ELb1ELb1ELb1ELb0EEENS1_21CollectiveEpilogueFwdISB_S9_SC_SE_Li256ELb1ELb1ELb1ELb0EEENS1_36VarlenDynamicPersistentTileSchedulerILi128ELi128ELi256ELi128ELb1ELb1ELb1ELb1ELb0ELb1EEEEEEEEEvNT_6ParamsE,(.L_x_14 - _ZN7cutlass13device_kernelIN5flash11enable_sm90INS1_16FlashAttnFwdSm90INS1_25CollectiveMainloopFwdSm90ILi2EN4cute5tupleIJNS5_1CILi1EEES8_S8_EEENS6_IJNS7_ILi128EEESA_SA_EEELi128ENS_10bfloat16_tEfNS_4arch4Sm90ELb0ELb1ELb1ELb1ELb1ELb1ELb0ELb1ELb1ELb1ELb1ELb0EEENS1_21CollectiveEpilogueFwdISB_S9_SC_SE_Li256ELb1ELb1ELb1ELb0EEENS1_36VarlenDynamicPersistentTileSchedulerILi128ELi128ELi256ELi128ELb1ELb1ELb1ELb1ELb0ELb1EEEEEEEEEvNT_6ParamsE)
        .other          _ZN7cutlass13device_kernelIN5flash11enable_sm90INS1_16FlashAttnFwdSm90INS1_25CollectiveMainloopFwdSm90ILi2EN4cute5tupleIJNS5_1CILi1EEES8_S8_EEENS6_IJNS7_ILi128EEESA_SA_EEELi128ENS_10bfloat16_tEfNS_4arch4Sm90ELb0ELb1ELb1ELb1ELb1ELb1ELb0ELb1ELb1ELb1ELb1ELb0EEENS1_21CollectiveEpilogueFwdISB_S9_SC_SE_Li256ELb1ELb1ELb1ELb0EEENS1_36VarlenDynamicPersistentTileSchedulerILi128ELi128ELi256ELi128ELb1ELb1ELb1ELb1ELb0ELb1EEEEEEEEEvNT_6ParamsE,@"STO_CUDA_ENTRY STV_DEFAULT"
_ZN7cutlass13device_kernelIN5flash11enable_sm90INS1_16FlashAttnFwdSm90INS1_25CollectiveMainloopFwdSm90ILi2EN4cute5tupleIJNS5_1CILi1EEES8_S8_EEENS6_IJNS7_ILi128EEESA_SA_EEELi128ENS_10bfloat16_tEfNS_4arch4Sm90ELb0ELb1ELb1ELb1ELb1ELb1ELb0ELb1ELb1ELb1ELb1ELb0EEENS1_21CollectiveEpilogueFwdISB_S9_SC_SE_Li256ELb1ELb1ELb1ELb0EEENS1_36VarlenDynamicPersistentTileSchedulerILi128ELi128ELi256ELi128ELb1ELb1ELb1ELb1ELb0ELb1EEEEEEEEEvNT_6ParamsE:
[----:B------:R-:W-:Y:S01]  /*0000*/  LDC R1, c[0x0][0x37c] ;  /* 0x0000df00ff017b82 */ /* 0x000fe20000000800 */
[----:B------:R-:W-:Y:S05]  /*0010*/  EXIT ;  /* 0x000000000000794d */ /* 0x000fea0003800000 */
.L_x_5:
        /* <DEDUP_REMOVED lines=14> */
.L_x_14:


//--------------------- .text._ZN7cutlass13device_kernelIN5flash11enable_sm90INS1_16FlashAttnFwdSm90INS1_25CollectiveMainloopFwdSm90ILi2EN4cute5tupleIJNS5_1CILi1EEES8_S8_EEENS6_IJNS7_ILi128EEESA_SA_EEELi128ENS_10bfloat16_tEfNS_4arch4Sm90ELb1ELb0ELb1ELb0ELb1ELb0ELb0ELb1ELb1ELb1ELb1ELb0EEENS1_21CollectiveEpilogueFwdISB_S9_SC_SE_Li256ELb0ELb1ELb1ELb0EEENS1_19SingleTileSchedulerILb0ELb1ELb1ELi128EEEEEEEEEvNT_6ParamsE --------------------------
	.section	.text._ZN7cutlass13device_kernelIN5flash11enable_sm90INS1_16FlashAttnFwdSm90INS1_25CollectiveMainloopFwdSm90ILi2EN4cute5tupleIJNS5_1CILi1EEES8_S8_EEENS6_IJNS7_ILi128EEESA_SA_EEELi128ENS_10bfloat16_tEfNS_4arch4Sm90ELb1ELb0ELb1ELb0ELb1ELb0ELb0ELb1ELb1ELb1ELb1ELb0EEENS1_21CollectiveEpilogueFwdISB_S9_SC_SE_Li256ELb0ELb1ELb1ELb0EEENS1_19SingleTileSchedulerILb0ELb1ELb1ELi128EEEEEEEEEvNT_6ParamsE,"ax",@progbits
	.align	128
.text._ZN7cutlass13device_kernelIN5flash11enable_sm90INS1_16FlashAttnFwdSm90INS1_25CollectiveMainloopFwdSm90ILi2EN4cute5tupleIJNS5_1CILi1EEES8_S8_EEENS6_IJNS7_ILi128EEESA_SA_EEELi128ENS_10bfloat16_tEfNS_4arch4Sm90ELb1ELb0ELb1ELb0ELb1ELb0ELb0ELb1ELb1ELb1ELb1ELb0EEENS1_21CollectiveEpilogueFwdISB_S9_SC_SE_Li256ELb0ELb1ELb1ELb0EEENS1_19SingleTileSchedulerILb0ELb1ELb1ELi128EEEEEEEEEvNT_6ParamsE:
        .type           _ZN7cutlass13device_kernelIN5flash11enable_sm90INS1_16FlashAttnFwdSm90INS1_25CollectiveMainloopFwdSm90ILi2EN4cute5tupleIJNS5_1CILi1EEES8_S8_EEENS6_IJNS7_ILi128EEESA_SA_EEELi128ENS_10bfloat16_tEfNS_4arch4Sm90ELb1ELb0ELb1ELb0ELb1ELb0ELb0ELb1ELb1ELb1ELb1ELb0EEENS1_21CollectiveEpilogueFwdISB_S9_SC_SE_Li256ELb0ELb1ELb1ELb0EEENS1_19SingleTileSchedulerILb0ELb1ELb1ELi128EEEEEEEEEvNT_6ParamsE,@function
        .size           _ZN7cutlass13device_kernelIN5flash11enable_sm90INS1_16FlashAttnFwdSm90INS1_25CollectiveMainloopFwdSm90ILi2EN4cute5tupleIJNS5_1CILi1EEES8_S8_EEENS6_IJNS7_ILi128EEESA_SA_EEELi128ENS_10bfloat16_tEfNS_4arch4Sm90ELb1ELb0ELb1ELb0ELb1ELb0ELb0ELb1ELb1ELb1ELb1ELb0EEENS1_21CollectiveEpilogueFwdISB_S9_SC_SE_Li256ELb0ELb1ELb1ELb0EEENS1_19SingleTileSchedulerILb0ELb1ELb1ELi128EEEEEEEEEvNT_6ParamsE,(.L_x_15 - _ZN7cutlass13device_kernelIN5flash11enable_sm90INS1_16FlashAttnFwdSm90INS1_25CollectiveMainloopFwdSm90ILi2EN4cute5tupleIJNS5_1CILi1EEES8_S8_EEENS6_IJNS7_ILi128EEESA_SA_EEELi128ENS_10bfloat16_tEfNS_4arch4Sm90ELb1ELb0ELb1ELb0ELb1ELb0ELb0ELb1ELb1ELb1ELb1ELb0EEENS1_21CollectiveEpilogueFwdISB_S9_SC_SE_Li256ELb0ELb1ELb1ELb0EEENS1_19SingleTileSchedulerILb0ELb1ELb1ELi128EEEEEEEEEvNT_6ParamsE)
        .other          _ZN7cutlass13device_kernelIN5flash11enable_sm90INS1_16FlashAttnFwdSm90INS1_25CollectiveMainloopFwdSm90ILi2EN4cute5tupleIJNS5_1CILi1EEES8_S8_EEENS6_IJNS7_ILi128EEESA_SA_EEELi128ENS_10bfloat16_tEfNS_4arch4Sm90ELb1ELb0ELb1ELb0ELb1ELb0ELb0ELb1ELb1ELb1ELb1ELb0EEENS1_21CollectiveEpilogueFwdISB_S9_SC_SE_Li256ELb0ELb1ELb1ELb0EEENS1_19SingleTileSchedulerILb0ELb1ELb1ELi128EEEEEEEEEvNT_6ParamsE,@"STO_CUDA_ENTRY STV_DEFAULT"
_ZN7cutlass13device_kernelIN5flash11enable_sm90INS1_16FlashAttnFwdSm90INS1_25CollectiveMainloopFwdSm90ILi2EN4cute5tupleIJNS5_1CILi1EEES8_S8_EEENS6_IJNS7_ILi128EEESA_SA_EEELi128ENS_10bfloat16_tEfNS_4arch4Sm90ELb1ELb0ELb1ELb0ELb1ELb0ELb0ELb1ELb1ELb1ELb1ELb0EEENS1_21CollectiveEpilogueFwdISB_S9_SC_SE_Li256ELb0ELb1ELb1ELb0EEENS1_19SingleTileSchedulerILb0ELb1ELb1ELi128EEEEEEEEEvNT_6ParamsE:
[----:B------:R-:W-:Y:S01]  /*0000*/  LDC R1, c[0x0][0x37c] ;  /* 0x0000df00ff017b82 */ /* 0x000fe20000000800 */
[----:B------:R-:W-:Y:S05]  /*0010*/  EXIT ;  /* 0x000000000000794d */ /* 0x000fea0003800000 */
.L_x_6:
        /* <DEDUP_REMOVED lines=14> */
.L_x_15:


//--------------------- .text._ZN7cutlass13device_kernelIN5flash11enable_sm90INS1_16FlashAttnFwdSm90INS1_25CollectiveMainloopFwdSm90ILi2EN4cute5tupleIJNS5_1CILi1EEES8_S8_EEENS6_IJNS7_ILi128EEESA_SA_EEELi128ENS_10bfloat16_tEfNS_4arch4Sm90ELb1ELb0ELb1ELb1ELb1ELb0ELb0ELb1ELb1ELb1ELb1ELb0EEENS1_21CollectiveEpilogueFwdISB_S9_SC_SE_Li256ELb1ELb1ELb1ELb0EEENS1_36VarlenDynamicPersistentTileSchedulerILi128ELi128ELi256ELi128ELb1ELb1ELb1ELb1ELb1ELb1EEEEEEEEEvNT_6ParamsE --------------------------
	.section	.text._ZN7cutlass13device_kernelIN5flash11enable_sm90INS1_16FlashAttnFwdSm90INS1_25CollectiveMainloopFwdSm90ILi2EN4cute5tupleIJNS5_1CILi1EEES8_S8_EEENS6_IJNS7_ILi128EEESA_SA_EEELi128ENS_10bfloat16_tEfNS_4arch4Sm90ELb1ELb0ELb1ELb1ELb1ELb0ELb0ELb1ELb1ELb1ELb1ELb0EEENS1_21CollectiveEpilogueFwdISB_S9_SC_SE_Li256ELb1ELb1ELb1ELb0EEENS1_36VarlenDynamicPersistentTileSchedulerILi128ELi128ELi256ELi128ELb1ELb1ELb1ELb1ELb1ELb1EEEEEEEEEvNT_6ParamsE,"ax",@progbits
	.align	128
.text._ZN7cutlass13device_kernelIN5flash11enable_sm90INS1_16FlashAttnFwdSm90INS1_25CollectiveMainloopFwdSm90ILi2EN4cute5tupleIJNS5_1CILi1EEES8_S8_EEENS6_IJNS7_ILi128EEESA_SA_EEELi128ENS_10bfloat16_tEfNS_4arch4Sm90ELb1ELb0ELb1ELb1ELb1ELb0ELb0ELb1ELb1ELb1ELb1ELb0EEENS1_21CollectiveEpilogueFwdISB_S9_SC_SE_Li256ELb1ELb1ELb1ELb0EEENS1_36VarlenDynamicPersistentTileSchedulerILi128ELi128ELi256ELi128ELb1ELb1ELb1ELb1ELb1ELb1EEEEEEEEEvNT_6ParamsE:
        .type           _ZN7cutlass13device_kernelIN5flash11enable_sm90INS1_16FlashAttnFwdSm90INS1_25CollectiveMainloopFwdSm90ILi2EN4cute5tupleIJNS5_1CILi1EEES8_S8_EEENS6_IJNS7_ILi128EEESA_SA_EEELi128ENS_10bfloat16_tEfNS_4arch4Sm90ELb1ELb0ELb1ELb1ELb1ELb0ELb0ELb1ELb1ELb1ELb1ELb0EEENS1_21CollectiveEpilogueFwdISB_S9_SC_SE_Li256ELb1ELb1ELb1ELb0EEENS1_36VarlenDynamicPersistentTileSchedulerILi128ELi128ELi256ELi128ELb1ELb1ELb1ELb1ELb1ELb1EEEEEEEEEvNT_6ParamsE,@function
        .size           _ZN7cutlass13device_kernelIN5flash11enable_sm90INS1_16FlashAttnFwdSm90INS1_25CollectiveMainloopFwdSm90ILi2EN4cute5tupleIJNS5_1CILi1EEES8_S8_EEENS6_IJNS7_ILi128EEESA_SA_EEELi128ENS_10bfloat16_tEfNS_4arch4Sm90ELb1ELb0ELb1ELb1ELb1ELb0ELb0ELb1ELb1ELb1ELb1ELb0EEENS1_21CollectiveEpilogueFwdISB_S9_SC_SE_Li256ELb1ELb1ELb1ELb0EEENS1_36VarlenDynamicPersistentTileSchedulerILi128ELi128ELi256ELi128ELb1ELb1ELb1ELb1ELb1ELb1EEEEEEEEEvNT_6ParamsE,(.L_x_16 - _ZN7cutlass13device_kernelIN5flash11enable_sm90INS1_16FlashAttnFwdSm90INS1_25CollectiveMainloopFwdSm90ILi2EN4cute5tupleIJNS5_1CILi1EEES8_S8_EEENS6_IJNS7_ILi128EEESA_SA_EEELi128ENS_10bfloat16_tEfNS_4arch4Sm90ELb1ELb0ELb1ELb1ELb1ELb0ELb0ELb1ELb1ELb1ELb1ELb0EEENS1_21CollectiveEpilogueFwdISB_S9_SC_SE_Li256ELb1ELb1ELb1ELb0EEENS1_36VarlenDynamicPersistentTileSchedulerILi128ELi128ELi256ELi128ELb1ELb1ELb1ELb1ELb1ELb1EEEEEEEEEvNT_6ParamsE)
        .other          _ZN7cutlass13device_kernelIN5flash11enable_sm90INS1_16FlashAttnFwdSm90INS1_25CollectiveMainloopFwdSm90ILi2EN4cute5tupleIJNS5_1CILi1EEES8_S8_EEENS6_IJNS7_ILi128EEESA_SA_EEELi128ENS_10bfloat16_tEfNS_4arch4Sm90ELb1ELb0ELb1ELb1ELb1ELb0ELb0ELb1ELb1ELb1ELb1ELb0EEENS1_21CollectiveEpilogueFwdISB_S9_SC_SE_Li256ELb1ELb1ELb1ELb0EEENS1_36VarlenDynamicPersistentTileSchedulerILi128ELi128ELi256ELi128ELb1ELb1ELb1ELb1ELb1ELb1EEEEEEEEEvNT_6ParamsE,@"STO_CUDA_ENTRY STV_DEFAULT"
_ZN7cutlass13device_kernelIN5flash11enable_sm90INS1_16FlashAttnFwdSm90INS1_25CollectiveMainloopFwdSm90ILi2EN4cute5tupleIJNS5_1CILi1EEES8_S8_EEENS6_IJNS7_ILi128EEESA_SA_EEELi128ENS_10bfloat16_tEfNS_4arch4Sm90ELb1ELb0ELb1ELb1ELb1ELb0ELb0ELb1ELb1ELb1ELb1ELb0EEENS1_21CollectiveEpilogueFwdISB_S9_SC_SE_Li256ELb1ELb1ELb1ELb0EEENS1_36VarlenDynamicPersistentTileSchedulerILi128ELi128ELi256ELi128ELb1ELb1ELb1ELb1ELb1ELb1EEEEEEEEEvNT_6ParamsE:
[----:B------:R-:W-:Y:S01]  /*0000*/  LDC R1, c[0x0][0x37c] ;  /* 0x0000df00ff017b82 */ /* 0x000fe20000000800 */
[----:B------:R-:W-:Y:S05]  /*0010*/  EXIT ;  /* 0x000000000000794d */ /* 0x000fea0003800000 */
.L_x_7:
        /* <DEDUP_REMOVED lines=14> */
.L_x_16:


//--------------------- .text._ZN7cutlass13device_kernelIN5flash11enable_sm90INS1_16FlashAttnFwdSm90INS1_25CollectiveMainloopFwdSm90ILi2EN4cute5tupleIJNS5_1CILi1EEES8_S8_EEENS6_IJNS7_ILi128EEESA_SA_EEELi128ENS_10bfloat16_tEfNS_4arch4Sm90ELb1ELb0ELb1ELb1ELb1ELb1ELb0ELb1ELb1ELb1ELb1ELb0EEENS1_21CollectiveEpilogueFwdISB_S9_SC_SE_Li256ELb1ELb1ELb1ELb0EEENS1_36VarlenDynamicPersistentTileSchedulerILi128ELi128ELi256ELi128ELb1ELb1ELb1ELb1ELb1ELb1EEEEEEEEEvNT_6ParamsE --------------------------
	.section	.text._ZN7cutlass13device_kernelIN5flash11enable_sm90INS1_16FlashAttnFwdSm90INS1_25CollectiveMainloopFwdSm90ILi2EN4cute5tupleIJNS5_1CILi1EEES8_S8_EEENS6_IJNS7_ILi128EEESA_SA_EEELi128ENS_10bfloat16_tEfNS_4arch4Sm90ELb1ELb0ELb1ELb1ELb1ELb1ELb0ELb1ELb1ELb1ELb1ELb0EEENS1_21CollectiveEpilogueFwdISB_S9_SC_SE_Li256ELb1ELb1ELb1ELb0EEENS1_36VarlenDynamicPersistentTileSchedulerILi128ELi128ELi256ELi128ELb1ELb1ELb1ELb1ELb1ELb1EEEEEEEEEvNT_6ParamsE,"ax",@progbits
	.align	128
.text._ZN7cutlass13device_kernelIN5flash11enable_sm90INS1_16FlashAttnFwdSm90INS1_25CollectiveMainloopFwdSm90ILi2EN4cute5tupleIJNS5_1CILi1EEES8_S8_EEENS6_IJNS7_ILi128EEESA_SA_EEELi128ENS_10bfloat16_tEfNS_4arch4Sm90ELb1ELb0ELb1ELb1ELb1ELb1ELb0ELb1ELb1ELb1ELb1ELb0EEENS1_21CollectiveEpilogueFwdISB_S9_SC_SE_Li256ELb1ELb1ELb1ELb0EEENS1_36VarlenDynamicPersistentTileSchedulerILi128ELi128ELi256ELi128ELb1ELb1ELb1ELb1ELb1ELb1EEEEEEEEEvNT_6ParamsE:
        .type           _ZN7cutlass13device_kernelIN5flash11enable_sm90INS1_16FlashAttnFwdSm90INS1_25CollectiveMainloopFwdSm90ILi2EN4cute5tupleIJNS5_1CILi1EEES8_S8_EEENS6_IJNS7_ILi128EEESA_SA_EEELi128ENS_10bfloat16_tEfNS_4arch4Sm90ELb1ELb0ELb1ELb1ELb1ELb1ELb0ELb1ELb1ELb1ELb1ELb0EEENS1_21CollectiveEpilogueFwdISB_S9_SC_SE_Li256ELb1ELb1ELb1ELb0EEENS1_36VarlenDynamicPersistentTileSchedulerILi128ELi128ELi256ELi128ELb1ELb1ELb1ELb1ELb1ELb1EEEEEEEEEvNT_6ParamsE,@function
        .size           _ZN7cutlass13device_kernelIN5flash11enable_sm90INS1_16FlashAttnFwdSm90INS1_25CollectiveMainloopFwdSm90ILi2EN4cute5tupleIJNS5_1CILi1EEES8_S8_EEENS6_IJNS7_ILi128EEESA_SA_EEELi128ENS_10bfloat16_tEfNS_4arch4Sm90ELb1ELb0ELb1ELb1ELb1ELb1ELb0ELb1ELb1ELb1ELb1ELb0EEENS1_21CollectiveEpilogueFwdISB_S9_SC_SE_Li256ELb1ELb1ELb1ELb0EEENS1_36VarlenDynamicPersistentTileSchedulerILi128ELi128ELi256ELi128ELb1ELb1ELb1ELb1ELb1ELb1EEEEEEEEEvNT_6ParamsE,(.L_x_17 - _ZN7cutlass13device_kernelIN5flash11enable_sm90INS1_16FlashAttnFwdSm90INS1_25CollectiveMainloopFwdSm90ILi2EN4cute5tupleIJNS5_1CILi1EEES8_S8_EEENS6_IJNS7_ILi128EEESA_SA_EEELi128ENS_10bfloat16_tEfNS_4arch4Sm90ELb1ELb0ELb1ELb1ELb1ELb1ELb0ELb1ELb1ELb1ELb1ELb0EEENS1_21CollectiveEpilogueFwdISB_S9_SC_SE_Li256ELb1ELb1ELb1ELb0EEENS1_36VarlenDynamicPersistentTileSchedulerILi128ELi128ELi256ELi128ELb1ELb1ELb1ELb1ELb1ELb1EEEEEEEEEvNT_6ParamsE)
        .other          _ZN7cutlass13device_kernelIN5flash11enable_sm90INS1_16FlashAttnFwdSm90INS1_25CollectiveMainloopFwdSm90ILi2EN4cute5tupleIJNS5_1CILi1EEES8_S8_EEENS6_IJNS7_ILi128EEESA_SA_EEELi128ENS_10bfloat16_tEfNS_4arch4Sm90ELb1ELb0ELb1ELb1ELb1ELb1ELb0ELb1ELb1ELb1ELb1ELb0EEENS1_21CollectiveEpilogueFwdISB_S9_SC_SE_Li256ELb1ELb1ELb1ELb0EEENS1_36VarlenDynamicPersistentTileSchedulerILi128ELi128ELi256ELi128ELb1ELb1ELb1ELb1ELb1ELb1EEEEEEEEEvNT_6ParamsE,@"STO_CUDA_ENTRY STV_DEFAULT"
_ZN7cutlass13device_kernelIN5flash11enable_sm90INS1_16FlashAttnFwdSm90INS1_25CollectiveMainloopFwdSm90ILi2EN4cute5tupleIJNS5_1CILi1EEES8_S8_EEENS6_IJNS7_ILi128EEESA_SA_EEELi128ENS_10bfloat16_tEfNS_4arch4Sm90ELb1ELb0ELb1ELb1ELb1ELb1ELb0ELb1ELb1ELb1ELb1ELb0EEENS1_21CollectiveEpilogueFwdISB_S9_SC_SE_Li256ELb1ELb1ELb1ELb0EEENS1_36VarlenDynamicPersistentTileSchedulerILi128ELi128ELi256ELi128ELb1ELb1ELb1ELb1ELb1ELb1EEEEEEEEEvNT_6ParamsE:
[----:B------:R-:W-:Y:S01]  /*0000*/  LDC R1, c[0x0][0x37c] ;  /* 0x0000df00ff017b82 */ /* 0x000fe20000000800 */
[----:B------:R-:W-:Y:S05]  /*0010*/  EXIT ;  /* 0x000000000000794d */ /* 0x000fea0003800000 */
.L_x_8:
        /* <DEDUP_REMOVED lines=14> */
.L_x_17:


//--------------------- .nv.shared.reserved.0     --------------------------
	.section	.nv.shared.reserved.0,"aw",@nobits
	.weak		__nv_reservedSMEM_offset_0_alias
	.size		__nv_reservedSMEM_offset_0_alias, 0, 64
	.other		__nv_reservedSMEM_offset_0_alias,@"STO_CUDA_RESERVED_SHARED STV_DEFAULT"
__nv_reservedSMEM_offset_0_alias:
	.zero		0
	.zero		64


//--------------------- .nv.global                --------------------------
	.section	.nv.global,"aw",@nobits
.nv.global:
	.type		_ZN86_INTERNAL_50bebadd_50_flash_fwd_hdim128_bf16_paged_split_softcap_sm90_cu_744032ad_28724cute1_E,@object
	.size		_ZN86_INTERNAL_50bebadd_50_flash_fwd_hdim128_bf16_paged_split_softcap_sm90_cu_744032ad_28724cute1_E,(_ZN86_INTERNAL_50bebadd_50_flash_fwd_hdim128_bf16_paged_split_softcap_sm90_cu_744032ad_28724cuda3std3__45__cpo6cbeginE - _ZN86_INTERNAL_50bebadd_50_flash_fwd_hdim128_bf16_paged_split_softcap_sm90_cu_744032ad_28724cute1_E)
_ZN86_INTERNAL_50bebadd_50_flash_fwd_hdim128_bf16_paged_split_softcap_sm90_cu_744032ad_28724cute1_E:
	.zero		1
	.type		_ZN86_INTERNAL_50bebadd_50_flash_fwd_hdim128_bf16_paged_split_softcap_sm90_cu_744032ad_28724cuda3std3__45__cpo6cbeginE,@object
	.size		_ZN86_INTERNAL_50bebadd_50_flash_fwd_hdim128_bf16_paged_split_softcap_sm90_cu_744032ad_28724cuda3std3__45__cpo6cbeginE,(_ZN86_INTERNAL_50bebadd_50_flash_fwd_hdim128_bf16_paged_split_softcap_sm90_cu_744032ad_28724cuda3std3__48in_placeE - _ZN86_INTERNAL_50bebadd_50_flash_fwd_hdim128_bf16_paged_split_softcap_sm90_cu_744032ad_28724cuda3std3__45__cpo6cbeginE)
_ZN86_INTERNAL_50bebadd_50_flash_fwd_hdim128_bf16_paged_split_softcap_sm90_cu_744032ad_28724cuda3std3__45__cpo6cbeginE:
	.zero		1
	.type		_ZN86_INTERNAL_50bebadd_50_flash_fwd_hdim128_bf16_paged_split_softcap_sm90_cu_744032ad_28724cuda3std3__48in_placeE,@object
	.size		_ZN86_INTERNAL_50bebadd_50_flash_fwd_hdim128_bf16_paged_split_softcap_sm90_cu_744032ad_28724cuda3std3__48in_placeE,(_ZN86_INTERNAL_50bebadd_50_flash_fwd_hdim128_bf16_paged_split_softcap_sm90_cu_744032ad_28724cuda3std6ranges3__45__cpo9iter_moveE - _ZN86_INTERNAL_50bebadd_50_flash_fwd_hdim128_bf16_paged_split_softcap_sm90_cu_744032ad_28724cuda3std3__48in_placeE)
_ZN86_INTERNAL_50bebadd_50_flash_fwd_hdim128_bf16_paged_split_softcap_sm90_cu_744032ad_28724cuda3std3__48in_placeE:
	.zero		1
	.type		_ZN86_INTERNAL_50bebadd_50_flash_fwd_hdim128_bf16_paged_split_softcap_sm90_cu_744032ad_28724cuda3std6ranges3__45__cpo9iter_moveE,@object
	.size		_ZN86_INTERNAL_50bebadd_50_flash_fwd_hdim128_bf16_paged_split_softcap_sm90_cu_744032ad_28724cuda3std6ranges3__45__cpo9iter_moveE,(_ZN86_INTERNAL_50bebadd_50_flash_fwd_hdim128_bf16_paged_split_softcap_sm90_cu_744032ad_28724cuda3std3__45__cpo5beginE - _ZN86_INTERNAL_50bebadd_50_flash_fwd_hdim128_bf16_paged_split_softcap_sm90_cu_744032ad_28724cuda3std6ranges3__45__cpo9iter_moveE)
_ZN86_INTERNAL_50bebadd_50_flash_fwd_hdim128_bf16_paged_split_softcap_sm90_cu_744032ad_28724cuda3std6ranges3__45__cpo9iter_moveE:
	.zero		1
	.type		_ZN86_INTERNAL_50bebadd_50_flash_fwd_hdim128_bf16_paged_split_softcap_sm90_cu_744032ad_28724cuda3std3__45__cpo5beginE,@object
	.size		_ZN86_INTERNAL_50bebadd_50_flash_fwd_hdim128_bf16_paged_split_softcap_sm90_cu_744032ad_28724cuda3std3__45__cpo5beginE,(_ZN86_INTERNAL_50bebadd_50_flash_fwd_hdim128_bf16_paged_split_softcap_sm90_cu_744032ad_28724cuda3std3__488_GLOBAL__N__50bebadd_50_flash_fwd_hdim128_bf16_paged_split_softcap_sm90_cu_744032ad_28726ignoreE - _ZN86_INTERNAL_50bebadd_50_flash_fwd_hdim128_bf16_paged_split_softcap_sm90_cu_744032ad_28724cuda3std3__45__cpo5beginE)
_ZN86_INTERNAL_50bebadd_50_flash_fwd_hdim128_bf16_paged_split_softcap_sm90_cu_744032ad_28724cuda3std3__45__cpo5beginE:
	.zero		1
	.type		_ZN86_INTERNAL_50bebadd_50_flash_fwd_hdim128_bf16_paged_split_softcap_sm90_cu_744032ad_28724cuda3std3__488_GLOBAL__N__50bebadd_50_flash_fwd_hdim128_bf16_paged_split_softcap_sm90_cu_744032ad_28726ignoreE,@object
	.size		_ZN86_INTERNAL_50bebadd_50_flash_fwd_hdim128_bf16_paged_split_softcap_sm90_cu_744032ad_28724cuda3std3__488_GLOBAL__N__50bebadd_50_flash_fwd_hdim128_bf16_paged_split_softcap_sm90_cu_744032ad_28726ignoreE,(_ZN86_INTERNAL_50bebadd_50_flash_fwd_hdim128_bf16_paged_split_softcap_sm90_cu_744032ad_28724cute7productE - _ZN86_INTERNAL_50bebadd_50_flash_fwd_hdim128_bf16_paged_split_softcap_sm90_cu_744032ad_28724cuda3std3__488_GLOBAL__N__50bebadd_50_flash_fwd_hdim128_bf16_paged_split_softcap_sm90_cu_744032ad_28726ignoreE)
_ZN86_INTERNAL_50bebadd_50_flash_fwd_hdim128_bf16_paged_split_softcap_sm90_cu_744032ad_28724cuda3std3__488_GLOBAL__N__50bebadd_50_flash_fwd_hdim128_bf16_paged_split_softcap_sm90_cu_744032ad_28726ignoreE:
	.zero		1
	.type		_ZN86_INTERNAL_50bebadd_50_flash_fwd_hdim128_bf16_paged_split_softcap_sm90_cu_744032ad_28724cute7productE,@object
	.size		_ZN86_INTERNAL_50bebadd_50_flash_fwd_hdim128_bf16_paged_split_softcap_sm90_cu_744032ad_28724cute7productE,(_ZN86_INTERNAL_50bebadd_50_flash_fwd_hdim128_bf16_paged_split_softcap_sm90_cu_744032ad_28724cuda3std3__45__cpo3endE - _ZN86_INTERNAL_50bebadd_50_flash_fwd_hdim128_bf16_paged_split_softcap_sm90_cu_744032ad_28724cute7productE)
_ZN86_INTERNAL_50bebadd_50_flash_fwd_hdim128_bf16_paged_split_softcap_sm90_cu_744032ad_28724cute7productE:
	.zero		1
	.type		_ZN86_INTERNAL_50bebadd_50_flash_fwd_hdim128_bf16_paged_split_softcap_sm90_cu_744032ad_28724cuda3std3__45__cpo3endE,@object
	.size		_ZN86_INTERNAL_50bebadd_50_flash_fwd_hdim128_bf16_paged_split_softcap_sm90_cu_744032ad_28724cuda3std3__45__cpo3endE,(_ZN86_INTERNAL_50bebadd_50_flash_fwd_hdim128_bf16_paged_split_softcap_sm90_cu_744032ad_28724cuda3std3__419piecewise_constructE - _ZN86_INTERNAL_50bebadd_50_flash_fwd_hdim128_bf16_paged_split_softcap_sm90_cu_744032ad_28724cuda3std3__45__cpo3endE)
_ZN86_INTERNAL_50bebadd_50_flash_fwd_hdim128_bf16_paged_split_softcap_sm90_cu_744032ad_28724cuda3std3__45__cpo3endE:
	.zero		1
	.type		_ZN86_INTERNAL_50bebadd_50_flash_fwd_hdim128_bf16_paged_split_softcap_sm90_cu_744032ad_28724cuda3std3__419piecewise_constructE,@object
	.size		_ZN86_INTERNAL_50bebadd_50_flash_fwd_hdim128_bf16_paged_split_softcap_sm90_cu_744032ad_28724cuda3std3__419piecewise_constructE,(_ZN86_INTERNAL_50bebadd_50_flash_fwd_hdim128_bf16_paged_split_softcap_sm90_cu_744032ad_28724cuda3std3__45__cpo4cendE - _ZN86_INTERNAL_50bebadd_50_flash_fwd_hdim128_bf16_paged_split_softcap_sm90_cu_744032ad_28724cuda3std3__419piecewise_constructE)
_ZN86_INTERNAL_50bebadd_50_flash_fwd_hdim128_bf16_paged_split_softcap_sm90_cu_744032ad_28724cuda3std3__419piecewise_constructE:
	.zero		1
	.type		_ZN86_INTERNAL_50bebadd_50_flash_fwd_hdim128_bf16_paged_split_softcap_sm90_cu_744032ad_28724cuda3std3__45__cpo4cendE,@object
	.size		_ZN86_INTERNAL_50bebadd_50_flash_fwd_hdim128_bf16_paged_split_softcap_sm90_cu_744032ad_28724cuda3std3__45__cpo4cendE,(_ZN86_INTERNAL_50bebadd_50_flash_fwd_hdim128_bf16_paged_split_softcap_sm90_cu_744032ad_28724cuda3std6ranges3__45__cpo4swapE - _ZN86_INTERNAL_50bebadd_50_flash_fwd_hdim128_bf16_paged_split_softcap_sm90_cu_744032ad_28724cuda3std3__45__cpo4cendE)
_ZN86_INTERNAL_50bebadd_50_flash_fwd_hdim128_bf16_paged_split_softcap_sm90_cu_744032ad_28724cuda3std3__45__cpo4cendE:
	.zero		1
	.type		_ZN86_INTERNAL_50bebadd_50_flash_fwd_hdim128_bf16_paged_split_softcap_sm90_cu_744032ad_28724cuda3std6ranges3__45__cpo4swapE,@object
	.size		_ZN86_INTERNAL_50bebadd_50_flash_fwd_hdim128_bf16_paged_split_softcap_sm90_cu_744032ad_28724cuda3std6ranges3__45__cpo4swapE,(.L_7 - _ZN86_INTERNAL_50bebadd_50_flash_fwd_hdim128_bf16_paged_split_softcap_sm90_cu_744032ad_28724cuda3std6ranges3__45__cpo4swapE)
_ZN86_INTERNAL_50bebadd_50_flash_fwd_hdim128_bf16_paged_split_softcap_sm90_cu_744032ad_28724cuda3std6ranges3__45__cpo4swapE:
	.zero		1
.L_7:


//--------------------- .nv.constant0._ZN7cutlass13device_kernelIN5flash11enable_sm90INS1_16FlashAttnFwdSm90INS1_25CollectiveMainloopFwdSm90ILi2EN4cute5tupleIJNS5_1CILi1EEES8_S8_EEENS6_IJNS7_ILi128EEESA_SA_EEELi128ENS_10bfloat16_tEfNS_4arch4Sm90ELb0ELb0ELb1ELb0ELb1ELb0ELb0ELb1ELb1ELb1ELb1ELb0EEENS1_21CollectiveEpilogueFwdISB_S9_SC_SE_Li256ELb0ELb1ELb1ELb0EEENS1_19SingleTileSchedulerILb0ELb1ELb1ELi128EEEEEEEEEvNT_6ParamsE --------------------------
	.section	.nv.constant0._ZN7cutlass13device_kernelIN5flash11enable_sm90INS1_16FlashAttnFwdSm90INS1_25CollectiveMainloopFwdSm90ILi2EN4cute5tupleIJNS5_1CILi1EEES8_S8_EEENS6_IJNS7_ILi128EEESA_SA_EEELi128ENS_10bfloat16_tEfNS_4arch4Sm90ELb0ELb0ELb1ELb0ELb1ELb0ELb0ELb1ELb1ELb1ELb1ELb0EEENS1_21CollectiveEpilogueFwdISB_S9_SC_SE_Li256ELb0ELb1ELb1ELb0EEENS1_19SingleTileSchedulerILb0ELb1ELb1ELi128EEEEEEEEEvNT_6ParamsE,"a",@progbits
	.sectionflags	@""
	.align	4
.nv.constant0._ZN7cutlass13device_kernelIN5flash11enable_sm90INS1_16FlashAttnFwdSm90INS1_25CollectiveMainloopFwdSm90ILi2EN4cute5tupleIJNS5_1CILi1EEES8_S8_EEENS6_IJNS7_ILi128EEESA_SA_EEELi128ENS_10bfloat16_tEfNS_4arch4Sm90ELb0ELb0ELb1ELb0ELb1ELb0ELb0ELb1ELb1ELb1ELb1ELb0EEENS1_21CollectiveEpilogueFwdISB_S9_SC_SE_Li256ELb0ELb1ELb1ELb0EEENS1_19SingleTileSchedulerILb0ELb1ELb1ELi128EEEEEEEEEvNT_6ParamsE:
	.zero		3456


//--------------------- .nv.constant0._ZN7cutlass13device_kernelIN5flash11enable_sm90INS1_16FlashAttnFwdSm90INS1_25CollectiveMainloopFwdSm90ILi2EN4cute5tupleIJNS5_1CILi1EEES8_S8_EEENS6_IJNS7_ILi128EEESA_SA_EEELi128ENS_10bfloat16_tEfNS_4arch4Sm90ELb0ELb0ELb1ELb1ELb1ELb0ELb0ELb1ELb1ELb1ELb1ELb0EEENS1_21CollectiveEpilogueFwdISB_S9_SC_SE_Li256ELb1ELb1ELb1ELb0EEENS1_36VarlenDynamicPersistentTileSchedulerILi128ELi128ELi256ELi128ELb1ELb1ELb1ELb0ELb1ELb1EEEEEEEEEvNT_6ParamsE --------------------------
	.section	.nv.constant0._ZN7cutlass13device_kernelIN5flash11enable_sm90INS1_16FlashAttnFwdSm90INS1_25CollectiveMainloopFwdSm90ILi2EN4cute5tupleIJNS5_1CILi1EEES8_S8_EEENS6_IJNS7_ILi128EEESA_SA_EEELi128ENS_10bfloat16_tEfNS_4arch4Sm90ELb0ELb0ELb1ELb1ELb1ELb0ELb0ELb1ELb1ELb1ELb1ELb0EEENS1_21CollectiveEpilogueFwdISB_S9_SC_SE_Li256ELb1ELb1ELb1ELb0EEENS1_36VarlenDynamicPersistentTileSchedulerILi128ELi128ELi256ELi128ELb1ELb1ELb1ELb0ELb1ELb1EEEEEEEEEvNT_6ParamsE,"a",@progbits
	.sectionflags	@""
	.align	4
.nv.constant0._ZN7cutlass13device_kernelIN5flash11enable_sm90INS1_16FlashAttnFwdSm90INS1_25CollectiveMainloopFwdSm90ILi2EN4cute5tupleIJNS5_1CILi1EEES8_S8_EEENS6_IJNS7_ILi128EEESA_SA_EEELi128ENS_10bfloat16_tEfNS_4arch4Sm90ELb0ELb0ELb1ELb1ELb1ELb0ELb0ELb1ELb1ELb1ELb1ELb0EEENS1_21CollectiveEpilogueFwdISB_S9_SC_SE_Li256ELb1ELb1ELb1ELb0EEENS1_36VarlenDynamicPersistentTileSchedulerILi128ELi128ELi256ELi128ELb1ELb1ELb1ELb0ELb1ELb1EEEEEEEEEvNT_6ParamsE:
	.zero		3584


//--------------------- .nv.constant0._ZN7cutlass13device_kernelIN5flash11enable_sm90INS1_16FlashAttnFwdSm90INS1_25CollectiveMainloopFwdSm90ILi2EN4cute5tupleIJNS5_1CILi1EEES8_S8_EEENS6_IJNS7_ILi128EEESA_SA_EEELi128ENS_10bfloat16_tEfNS_4arch4Sm90ELb0ELb0ELb1ELb1ELb1ELb1ELb0ELb1ELb1ELb1ELb1ELb0EEENS1_21CollectiveEpilogueFwdISB_S9_SC_SE_Li256ELb1ELb1ELb1ELb0EEENS1_36VarlenDynamicPersistentTileSchedulerILi128ELi128ELi256ELi128ELb1ELb1ELb1ELb0ELb1ELb1EEEEEEEEEvNT_6ParamsE --------------------------
	.section	.nv.constant0._ZN7cutlass13device_kernelIN5flash11enable_sm90INS1_16FlashAttnFwdSm90INS1_25CollectiveMainloopFwdSm90ILi2EN4cute5tupleIJNS5_1CILi1EEES8_S8_EEENS6_IJNS7_ILi128EEESA_SA_EEELi128ENS_10bfloat16_tEfNS_4arch4Sm90ELb0ELb0ELb1ELb1ELb1ELb1ELb0ELb1ELb1ELb1ELb1ELb0EEENS1_21CollectiveEpilogueFwdISB_S9_SC_SE_Li256ELb1ELb1ELb1ELb0EEENS1_36VarlenDynamicPersistentTileSchedulerILi128ELi128ELi256ELi128ELb1ELb1ELb1ELb0ELb1ELb1EEEEEEEEEvNT_6ParamsE,"a",@progbits
	.sectionflags	@""
	.align	4
.nv.constant0._ZN7cutlass13device_kernelIN5flash11enable_sm90INS1_16FlashAttnFwdSm90INS1_25CollectiveMainloopFwdSm90ILi2EN4cute5tupleIJNS5_1CILi1EEES8_S8_EEENS6_IJNS7_ILi128EEESA_SA_EEELi128ENS_10bfloat16_tEfNS_4arch4Sm90ELb0ELb0ELb1ELb1ELb1ELb1ELb0ELb1ELb1ELb1ELb1ELb0EEENS1_21CollectiveEpilogueFwdISB_S9_SC_SE_Li256ELb1ELb1ELb1ELb0EEENS1_36VarlenDynamicPersistentTileSchedulerILi128ELi128ELi256ELi128ELb1ELb1ELb1ELb0ELb1ELb1EEEEEEEEEvNT_6ParamsE:
	.zero		3584


//--------------------- .nv.constant0._ZN7cutlass13device_kernelIN5flash11enable_sm90INS1_16FlashAttnFwdSm90INS1_25CollectiveMainloopFwdSm90ILi2EN4cute5tupleIJNS5_1CILi1EEES8_S8_EEENS6_IJNS7_ILi128EEESA_SA_EEELi128ENS_10bfloat16_tEfNS_4arch4Sm90ELb0ELb1ELb1ELb0ELb1ELb0ELb0ELb1ELb1ELb1ELb1ELb0EEENS1_21CollectiveEpilogueFwdISB_S9_SC_SE_Li256ELb0ELb1ELb1ELb0EEENS1_19SingleTileSchedulerILb0ELb1ELb1ELi128EEEEEEEEEvNT_6ParamsE --------------------------
	.section	.nv.constant0._ZN7cutlass13device_kernelIN5flash11enable_sm90INS1_16FlashAttnFwdSm90INS1_25CollectiveMainloopFwdSm90ILi2EN4cute5tupleIJNS5_1CILi1EEES8_S8_EEENS6_IJNS7_ILi128EEESA_SA_EEELi128ENS_10bfloat16_tEfNS_4arch4Sm90ELb0ELb1ELb1ELb0ELb1ELb0ELb0ELb1ELb1ELb1ELb1ELb0EEENS1_21CollectiveEpilogueFwdISB_S9_SC_SE_Li256ELb0ELb1ELb1ELb0EEENS1_19SingleTileSchedulerILb0ELb1ELb1ELi128EEEEEEEEEvNT_6ParamsE,"a",@progbits
	.sectionflags	@""
	.align	4
.nv.constant0._ZN7cutlass13device_kernelIN5flash11enable_sm90INS1_16FlashAttnFwdSm90INS1_25CollectiveMainloopFwdSm90ILi2EN4cute5tupleIJNS5_1CILi1EEES8_S8_EEENS6_IJNS7_ILi128EEESA_SA_EEELi128ENS_10bfloat16_tEfNS_4arch4Sm90ELb0ELb1ELb1ELb0ELb1ELb0ELb0ELb1ELb1ELb1ELb1ELb0EEENS1_21CollectiveEpilogueFwdISB_S9_SC_SE_Li256ELb0ELb1ELb1ELb0EEENS1_19SingleTileSchedulerILb0ELb1ELb1ELi128EEEEEEEEEvNT_6ParamsE:
	.zero		3456


//--------------------- .nv.constant0._ZN7cutlass13device_kernelIN5flash11enable_sm90INS1_16FlashAttnFwdSm90INS1_25CollectiveMainloopFwdSm90ILi2EN4cute5tupleIJNS5_1CILi1EEES8_S8_EEENS6_IJNS7_ILi128EEESA_SA_EEELi128ENS_10bfloat16_tEfNS_4arch4Sm90ELb0ELb1ELb1ELb1ELb1ELb0ELb0ELb1ELb1ELb1ELb1ELb0EEENS1_21CollectiveEpilogueFwdISB_S9_SC_SE_Li256ELb1ELb1ELb1ELb0EEENS1_36VarlenDynamicPersistentTileSchedulerILi128ELi128ELi256ELi128ELb1ELb1ELb1ELb1ELb0ELb1EEEEEEEEEvNT_6ParamsE --------------------------
	.section	.nv.constant0._ZN7cutlass13device_kernelIN5flash11enable_sm90INS1_16FlashAttnFwdSm90INS1_25CollectiveMainloopFwdSm90ILi2EN4cute5tupleIJNS5_1CILi1EEES8_S8_EEENS6_IJNS7_ILi128EEESA_SA_EEELi128ENS_10bfloat16_tEfNS_4arch4Sm90ELb0ELb1ELb1ELb1ELb1ELb0ELb0ELb1ELb1ELb1ELb1ELb0EEENS1_21CollectiveEpilogueFwdISB_S9_SC_SE_Li256ELb1ELb1ELb1ELb0EEENS1_36VarlenDynamicPersistentTileSchedulerILi128ELi128ELi256ELi128ELb1ELb1ELb1ELb1ELb0ELb1EEEEEEEEEvNT_6ParamsE,"a",@progbits
	.sectionflags	@""
	.align	4
.nv.constant0._ZN7cutlass13device_kernelIN5flash11enable_sm90INS1_16FlashAttnFwdSm90INS1_25CollectiveMainloopFwdSm90ILi2EN4cute5tupleIJNS5_1CILi1EEES8_S8_EEENS6_IJNS7_ILi128EEESA_SA_EEELi128ENS_10bfloat16_tEfNS_4arch4Sm90ELb0ELb1ELb1ELb1ELb1ELb0ELb0ELb1ELb1ELb1ELb1ELb0EEENS1_21CollectiveEpilogueFwdISB_S9_SC_SE_Li256ELb1ELb1ELb1ELb0EEENS1_36VarlenDynamicPersistentTileSchedulerILi128ELi128ELi256ELi128ELb1ELb1ELb1ELb1ELb0ELb1EEEEEEEEEvNT_6ParamsE:
	.zero		3584


//--------------------- .nv.constant0._ZN7cutlass13device_kernelIN5flash11enable_sm90INS1_16FlashAttnFwdSm90INS1_25CollectiveMainloopFwdSm90ILi2EN4cute5tupleIJNS5_1CILi1EEES8_S8_EEENS6_IJNS7_ILi128EEESA_SA_EEELi128ENS_10bfloat16_tEfNS_4arch4Sm90ELb0ELb1ELb1ELb1ELb1ELb1ELb0ELb1ELb1ELb1ELb1ELb0EEENS1_21CollectiveEpilogueFwdISB_S9_SC_SE_Li256ELb1ELb1ELb1ELb0EEENS1_36VarlenDynamicPersistentTileSchedulerILi128ELi128ELi256ELi128ELb1ELb1ELb1ELb1ELb0ELb1EEEEEEEEEvNT_6ParamsE --------------------------
	.section	.nv.constant0._ZN7cutlass13device_kernelIN5flash11enable_sm90INS1_16FlashAttnFwdSm90INS1_25CollectiveMainloopFwdSm90ILi2EN4cute5tupleIJNS5_1CILi1EEES8_S8_EEENS6_IJNS7_ILi128EEESA_SA_EEELi128ENS_10bfloat16_tEfNS_4arch4Sm90ELb0ELb1ELb1ELb1ELb1ELb1ELb0ELb1ELb1ELb1ELb1ELb0EEENS1_21CollectiveEpilogueFwdISB_S9_SC_SE_Li256ELb1ELb1ELb1ELb0EEENS1_36VarlenDynamicPersistentTileSchedulerILi128ELi128ELi256ELi128ELb1ELb1ELb1ELb1ELb0ELb1EEEEEEEEEvNT_6ParamsE,"a",@progbits
	.sectionflags	@""
	.align	4
.nv.constant0._ZN7cutlass13device_kernelIN5flash11enable_sm90INS1_16FlashAttnFwdSm90INS1_25CollectiveMainloopFwdSm90ILi2EN4cute5tupleIJNS5_1CILi1EEES8_S8_EEENS6_IJNS7_ILi128EEESA_SA_EEELi128ENS_10bfloat16_tEfNS_4arch4Sm90ELb0ELb1ELb1ELb1ELb1ELb1ELb0ELb1ELb1ELb1ELb1ELb0EEENS1_21CollectiveEpilogueFwdISB_S9_SC_SE_Li256ELb1ELb1ELb1ELb0EEENS1_36VarlenDynamicPersistentTileSchedulerILi128ELi128ELi256ELi128ELb1ELb1ELb1ELb1ELb0ELb1EEEEEEEEEvNT_6ParamsE:
	.zero		3584


//--------------------- .nv.constant0._ZN7cutlass13device_kernelIN5flash11enable_sm90INS1_16FlashAttnFwdSm90INS1_25CollectiveMainloopFwdSm90ILi2EN4cute5tupleIJNS5_1CILi1EEES8_S8_EEENS6_IJNS7_ILi128EEESA_SA_EEELi128ENS_10bfloat16_tEfNS_4arch4Sm90ELb1ELb0ELb1ELb0ELb1ELb0ELb0ELb1ELb1ELb1ELb1ELb0EEENS1_21CollectiveEpilogueFwdISB_S9_SC_SE_Li256ELb0ELb1ELb1ELb0EEENS1_19SingleTileSchedulerILb0ELb1ELb1ELi128EEEEEEEEEvNT_6ParamsE --------------------------
	.section	.nv.constant0._ZN7cutlass13device_kernelIN5flash11enable_sm90INS1_16FlashAttnFwdSm90INS1_25CollectiveMainloopFwdSm90ILi2EN4cute5tupleIJNS5_1CILi1EEES8_S8_EEENS6_IJNS7_ILi128EEESA_SA_EEELi128ENS_10bfloat16_tEfNS_4arch4Sm90ELb1ELb0ELb1ELb0ELb1ELb0ELb0ELb1ELb1ELb1ELb1ELb0EEENS1_21CollectiveEpilogueFwdISB_S9_SC_SE_Li256ELb0ELb1ELb1ELb0EEENS1_19SingleTileSchedulerILb0ELb1ELb1ELi128EEEEEEEEEvNT_6ParamsE,"a",@progbits
	.sectionflags	@""
	.align	4
.nv.constant0._ZN7cutlass13device_kernelIN5flash11enable_sm90INS1_16FlashAttnFwdSm90INS1_25CollectiveMainloopFwdSm90ILi2EN4cute5tupleIJNS5_1CILi1EEES8_S8_EEENS6_IJNS7_ILi128EEESA_SA_EEELi128ENS_10bfloat16_tEfNS_4arch4Sm90ELb1ELb0ELb1ELb0ELb1ELb0ELb0ELb1ELb1ELb1ELb1ELb0EEENS1_21CollectiveEpilogueFwdISB_S9_SC_SE_Li256ELb0ELb1ELb1ELb0EEENS1_19SingleTileSchedulerILb0ELb1ELb1ELi128EEEEEEEEEvNT_6ParamsE:
	.zero		3456


//--------------------- .nv.constant0._ZN7cutlass13device_kernelIN5flash11enable_sm90INS1_16FlashAttnFwdSm90INS1_25CollectiveMainloopFwdSm90ILi2EN4cute5tupleIJNS5_1CILi1EEES8_S8_EEENS6_IJNS7_ILi128EEESA_SA_EEELi128ENS_10bfloat16_tEfNS_4arch4Sm90ELb1ELb0ELb1ELb1ELb1ELb0ELb0ELb1ELb1ELb1ELb1ELb0EEENS1_21CollectiveEpilogueFwdISB_S9_SC_SE_Li256ELb1ELb1ELb1ELb0EEENS1_36VarlenDynamicPersistentTileSchedulerILi128ELi128ELi256ELi128ELb1ELb1ELb1ELb1ELb1ELb1EEEEEEEEEvNT_6ParamsE --------------------------
	.section	.nv.constant0._ZN7cutlass13device_kernelIN5flash11enable_sm90INS1_16FlashAttnFwdSm90INS1_25CollectiveMainloopFwdSm90ILi2EN4cute5tupleIJNS5_1CILi1EEES8_S8_EEENS6_IJNS7_ILi128EEESA_SA_EEELi128ENS_10bfloat16_tEfNS_4arch4Sm90ELb1ELb0ELb1ELb1ELb1ELb0ELb0ELb1ELb1ELb1ELb1ELb0EEENS1_21CollectiveEpilogueFwdISB_S9_SC_SE_Li256ELb1ELb1ELb1ELb0EEENS1_36VarlenDynamicPersistentTileSchedulerILi128ELi128ELi256ELi128ELb1ELb1ELb1ELb1ELb1ELb1EEEEEEEEEvNT_6ParamsE,"a",@progbits
	.sectionflags	@""
	.align	4
.nv.constant0._ZN7cutlass13device_kernelIN5flash11enable_sm90INS1_16FlashAttnFwdSm90INS1_25CollectiveMainloopFwdSm90ILi2EN4cute5tupleIJNS5_1CILi1EEES8_S8_EEENS6_IJNS7_ILi128EEESA_SA_EEELi128ENS_10bfloat16_tEfNS_4arch4Sm90ELb1ELb0ELb1ELb1ELb1ELb0ELb0ELb1ELb1ELb1ELb1ELb0EEENS1_21CollectiveEpilogueFwdISB_S9_SC_SE_Li256ELb1ELb1ELb1ELb0EEENS1_36VarlenDynamicPersistentTileSchedulerILi128ELi128ELi256ELi128ELb1ELb1ELb1ELb1ELb1ELb1EEEEEEEEEvNT_6ParamsE:
	.zero		3584


//--------------------- .nv.constant0._ZN7cutlass13device_kernelIN5flash11enable_sm90INS1_16FlashAttnFwdSm90INS1_25CollectiveMainloopFwdSm90ILi2EN4cute5tupleIJNS5_1CILi1EEES8_S8_EEENS6_IJNS7_ILi128EEESA_SA_EEELi128ENS_10bfloat16_tEfNS_4arch4Sm90ELb1ELb0ELb1ELb1ELb1ELb1ELb0ELb1ELb1ELb1ELb1ELb0EEENS1_21CollectiveEpilogueFwdISB_S9_SC_SE_Li256ELb1ELb1ELb1ELb0EEENS1_36VarlenDynamicPersistentTileSchedulerILi128ELi128ELi256ELi128ELb1ELb1ELb1ELb1ELb1ELb1EEEEEEEEEvNT_6ParamsE --------------------------
	.section	.nv.constant0._ZN7cutlass13device_kernelIN5flash11enable_sm90INS1_16FlashAttnFwdSm90INS1_25CollectiveMainloopFwdSm90ILi2EN4cute5tupleIJNS5_1CILi1EEES8_S8_EEENS6_IJNS7_ILi128EEESA_SA_EEELi128ENS_10bfloat16_tEfNS_4arch4Sm90ELb1ELb0ELb1ELb1ELb1ELb1ELb0ELb1ELb1ELb1ELb1ELb0EEENS1_21CollectiveEpilogueFwdISB_S9_SC_SE_Li256ELb1ELb1ELb1ELb0EEENS1_36VarlenDynamicPersistentTileSchedulerILi128ELi128ELi256ELi128ELb1ELb1ELb1ELb1ELb1ELb1EEEEEEEEEvNT_6ParamsE,"a",@progbits
	.sectionflags	@""
	.align	4
.nv.constant0._ZN7cutlass13device_kernelIN5flash11enable_sm90INS1_16FlashAttnFwdSm90INS1_25CollectiveMainloopFwdSm90ILi2EN4cute5tupleIJNS5_1CILi1EEES8_S8_EEENS6_IJNS7_ILi128EEESA_SA_EEELi128ENS_10bfloat16_tEfNS_4arch4Sm90ELb1ELb0ELb1ELb1ELb1ELb1ELb0ELb1ELb1ELb1ELb1ELb0EEENS1_21CollectiveEpilogueFwdISB_S9_SC_SE_Li256ELb1ELb1ELb1ELb0EEENS1_36VarlenDynamicPersistentTileSchedulerILi128ELi128ELi256ELi128ELb1ELb1ELb1ELb1ELb1ELb1EEEEEEEEEvNT_6ParamsE:
	.zero		3584


//--------------------- SYMBOLS --------------------------

	.type		.nv.reservedSmem.offset0,@object
	.size		.nv.reservedSmem.offset0,0x4
